//
// Generated by NVIDIA NVVM Compiler
//
// Compiler Build ID: CL-36424714
// Cuda compilation tools, release 13.0, V13.0.88
// Based on NVVM 20.0.0
//

.version 9.0
.target sm_100
.address_size 64

	// .globl	_Z20CUDASearchInTheKDBoxjPfPjS0_

.visible .entry _Z20CUDASearchInTheKDBoxjPfPjS0_(
	.param .u32 _Z20CUDASearchInTheKDBoxjPfPjS0__param_0,
	.param .u64 .ptr .align 1 _Z20CUDASearchInTheKDBoxjPfPjS0__param_1,
	.param .u64 .ptr .align 1 _Z20CUDASearchInTheKDBoxjPfPjS0__param_2,
	.param .u64 .ptr .align 1 _Z20CUDASearchInTheKDBoxjPfPjS0__param_3
)
{
	.local .align 4 .b8 	__local_depot0[548];
	.reg .b64 	%SP;
	.reg .b64 	%SPL;
	.reg .pred 	%p<55>;
	.reg .b32 	%r<228>;
	.reg .b32 	%f<41>;
	.reg .b64 	%rd<51>;

	mov.u64 	%SPL, __local_depot0;
	ld.param.u32 	%r109, [_Z20CUDASearchInTheKDBoxjPfPjS0__param_0];
	ld.param.u64 	%rd7, [_Z20CUDASearchInTheKDBoxjPfPjS0__param_1];
	cvta.to.global.u64 	%rd1, %rd7;
	add.u64 	%rd2, %SPL, 0;
	add.u64 	%rd3, %SPL, 12;
	add.u64 	%rd4, %SPL, 24;
	mov.u32 	%r110, %ctaid.x;
	mov.u32 	%r111, %ntid.x;
	mov.u32 	%r112, %tid.x;
	mad.lo.s32 	%r1, %r110, %r111, %r112;
	setp.ge.u32 	%p2, %r1, %r109;
	@%p2 bra 	$L__BB0_33;
	cvt.rn.f32.u32 	%f12, %r109;
	mov.b32 	%r114, %f12;
	add.s32 	%r115, %r114, -1060439283;
	and.b32  	%r116, %r115, -8388608;
	sub.s32 	%r117, %r114, %r116;
	mov.b32 	%f13, %r117;
	cvt.rn.f32.s32 	%f14, %r116;
	fma.rn.f32 	%f15, %f14, 0f34000000, 0f00000000;
	add.f32 	%f16, %f13, 0fBF800000;
	fma.rn.f32 	%f17, %f16, 0f3DC6B27F, 0fBE2C7F30;
	fma.rn.f32 	%f18, %f17, %f16, 0f3E2FCF2A;
	fma.rn.f32 	%f19, %f18, %f16, 0fBE374E43;
	fma.rn.f32 	%f20, %f19, %f16, 0f3E520BF4;
	fma.rn.f32 	%f21, %f20, %f16, 0fBE763C8B;
	fma.rn.f32 	%f22, %f21, %f16, 0f3E93BF99;
	fma.rn.f32 	%f23, %f22, %f16, 0fBEB8AA49;
	fma.rn.f32 	%f24, %f23, %f16, 0f3EF6384A;
	fma.rn.f32 	%f25, %f24, %f16, 0fBF38AA3B;
	mul.f32 	%f26, %f16, %f25;
	mul.f32 	%f27, %f16, %f26;
	fma.rn.f32 	%f28, %f16, 0f3FB8AA3B, %f27;
	add.f32 	%f29, %f15, %f28;
	setp.gt.u32 	%p3, %r114, 2139095039;
	fma.rn.f32 	%f30, %f12, 0f7F800000, 0f7F800000;
	selp.f32 	%f31, %f30, %f29, %p3;
	cvt.rmi.f32.f32 	%f32, %f31;
	cvt.rzi.s32.f32 	%r2, %f32;
	mul.wide.u32 	%rd11, %r1, 4;
	add.s64 	%rd12, %rd1, %rd11;
	ld.global.f32 	%f33, [%rd12];
	add.f32 	%f1, %f33, 0fBE4CCCCD;
	st.local.f32 	[%rd2], %f1;
	add.f32 	%f2, %f33, 0f3E4CCCCD;
	st.local.f32 	[%rd3], %f2;
	add.s32 	%r3, %r109, %r1;
	mul.wide.u32 	%rd13, %r3, 4;
	add.s64 	%rd14, %rd1, %rd13;
	ld.global.f32 	%f34, [%rd14];
	add.f32 	%f3, %f34, 0fBE4CCCCD;
	st.local.f32 	[%rd2+4], %f3;
	add.f32 	%f4, %f34, 0f3E4CCCCD;
	st.local.f32 	[%rd3+4], %f4;
	add.s32 	%r118, %r3, %r109;
	mul.wide.u32 	%rd15, %r118, 4;
	add.s64 	%rd16, %rd1, %rd15;
	ld.global.f32 	%f35, [%rd16];
	add.f32 	%f5, %f35, 0fBE4CCCCD;
	st.local.f32 	[%rd2+8], %f5;
	add.f32 	%f6, %f35, 0f3E4CCCCD;
	st.local.f32 	[%rd3+8], %f6;
	mov.b32 	%r185, 0;
	st.local.u32 	[%rd4+512], %r185;
	st.local.u32 	[%rd4], %r185;
	mov.b32 	%r119, 1;
	st.local.u32 	[%rd4+516], %r119;
	st.local.u32 	[%rd4+520], %r119;
	setp.lt.s32 	%p4, %r2, 0;
	@%p4 bra 	$L__BB0_32;
	mad.lo.s32 	%r186, %r1, 511, %r3;
	mov.b32 	%r167, 0;
	mov.b32 	%r196, 1;
	mov.u32 	%r198, %r196;
	mov.u32 	%r217, %r196;
	mov.u32 	%r166, %r196;
	mov.u32 	%r185, %r167;
$L__BB0_3:
	setp.eq.s32 	%p5, %r166, 0;
	mov.b32 	%r224, 0;
	@%p5 bra 	$L__BB0_31;
	mul.hi.u32 	%r124, %r167, -1431655765;
	shr.u32 	%r125, %r124, 1;
	mul.lo.s32 	%r126, %r125, 3;
	sub.s32 	%r127, %r167, %r126;
	mul.lo.s32 	%r15, %r127, %r109;
	mul.wide.u32 	%rd17, %r127, 4;
	add.s64 	%rd18, %rd3, %rd17;
	ld.local.f32 	%f7, [%rd18];
	add.s64 	%rd19, %rd2, %rd17;
	ld.local.f32 	%f8, [%rd19];
	mov.b32 	%r176, 0;
$L__BB0_5:
	setp.eq.s32 	%p6, %r217, 0;
	mov.b32 	%r217, 0;
	@%p6 bra 	$L__BB0_7;
	ld.local.u32 	%r130, [%rd4+512];
	mul.wide.u32 	%rd20, %r130, 4;
	add.s64 	%rd21, %rd4, %rd20;
	ld.local.u32 	%r184, [%rd21];
	add.s32 	%r131, %r130, 1;
	and.b32  	%r132, %r131, 127;
	st.local.u32 	[%rd4+512], %r132;
	add.s32 	%r196, %r196, -1;
	st.local.u32 	[%rd4+520], %r196;
	mov.u32 	%r217, %r196;
$L__BB0_7:
	add.s32 	%r133, %r184, %r15;
	mul.wide.u32 	%rd22, %r133, 4;
	add.s64 	%rd5, %rd1, %rd22;
	ld.global.f32 	%f40, [%rd5];
	setp.le.f32 	%p7, %f40, %f7;
	setp.ge.f32 	%p8, %f40, %f8;
	and.pred  	%p1, %p7, %p8;
	not.pred 	%p9, %p1;
	@%p9 bra 	$L__BB0_10;
	mul.wide.u32 	%rd23, %r184, 4;
	add.s64 	%rd24, %rd1, %rd23;
	ld.global.f32 	%f37, [%rd24];
	setp.le.f32 	%p10, %f37, %f2;
	setp.ge.f32 	%p11, %f37, %f1;
	and.pred  	%p12, %p10, %p11;
	add.s32 	%r134, %r109, %r184;
	mul.wide.u32 	%rd25, %r134, 4;
	add.s64 	%rd26, %rd1, %rd25;
	ld.global.f32 	%f38, [%rd26];
	setp.le.f32 	%p13, %f38, %f4;
	setp.ge.f32 	%p14, %f38, %f3;
	and.pred  	%p15, %p13, %p14;
	and.pred  	%p16, %p15, %p12;
	add.s32 	%r135, %r134, %r109;
	mul.wide.u32 	%rd27, %r135, 4;
	add.s64 	%rd28, %rd1, %rd27;
	ld.global.f32 	%f39, [%rd28];
	setp.le.f32 	%p17, %f39, %f6;
	setp.ge.f32 	%p18, %f39, %f5;
	and.pred  	%p19, %p17, %p18;
	and.pred  	%p20, %p19, %p16;
	not.pred 	%p21, %p20;
	setp.gt.u32 	%p22, %r185, 511;
	or.pred  	%p23, %p21, %p22;
	@%p23 bra 	$L__BB0_10;
	ld.param.u64 	%rd49, [_Z20CUDASearchInTheKDBoxjPfPjS0__param_3];
	cvta.to.global.u64 	%rd29, %rd49;
	mul.wide.u32 	%rd30, %r186, 4;
	add.s64 	%rd31, %rd29, %rd30;
	st.global.u32 	[%rd31], %r184;
	add.s32 	%r186, %r186, 1;
	add.s32 	%r185, %r185, 1;
	ld.global.f32 	%f40, [%rd5];
$L__BB0_10:
	setp.lt.f32 	%p24, %f40, %f8;
	selp.u32 	%r37, 1, 0, %p24;
	selp.b32 	%r136, 2, 1, %p24;
	selp.b32 	%r38, 2, %r136, %p1;
	setp.le.u32 	%p25, %r38, %r37;
	@%p25 bra 	$L__BB0_30;
	shl.b32 	%r137, %r184, 1;
	or.b32  	%r39, %r137, 1;
	sub.s32 	%r40, %r38, %r37;
	add.s32 	%r41, %r39, %r37;
	setp.ge.u32 	%p26, %r41, %r109;
	setp.gt.u32 	%p27, %r196, 127;
	or.pred  	%p28, %p26, %p27;
	@%p28 bra 	$L__BB0_13;
	mul.wide.u32 	%rd32, %r198, 4;
	add.s64 	%rd33, %rd4, %rd32;
	st.local.u32 	[%rd33], %r41;
	ld.local.u32 	%r138, [%rd4+516];
	add.s32 	%r139, %r138, 1;
	and.b32  	%r198, %r139, 127;
	st.local.u32 	[%rd4+516], %r198;
	ld.local.u32 	%r140, [%rd4+520];
	add.s32 	%r196, %r140, 1;
	st.local.u32 	[%rd4+520], %r196;
$L__BB0_13:
	setp.lt.f32 	%p29, %f40, %f8;
	selp.b32 	%r200, 2, 1, %p29;
	setp.eq.s32 	%p30, %r40, 1;
	@%p30 bra 	$L__BB0_20;
	add.s32 	%r49, %r39, %r200;
	setp.ge.u32 	%p31, %r49, %r109;
	setp.gt.u32 	%p32, %r196, 127;
	or.pred  	%p33, %p31, %p32;
	@%p33 bra 	$L__BB0_16;
	mul.wide.u32 	%rd34, %r198, 4;
	add.s64 	%rd35, %rd4, %rd34;
	st.local.u32 	[%rd35], %r49;
	ld.local.u32 	%r141, [%rd4+516];
	add.s32 	%r142, %r141, 1;
	and.b32  	%r198, %r142, 127;
	st.local.u32 	[%rd4+516], %r198;
	ld.local.u32 	%r143, [%rd4+520];
	add.s32 	%r196, %r143, 1;
	st.local.u32 	[%rd4+520], %r196;
$L__BB0_16:
	selp.b32 	%r200, 3, 2, %p29;
	setp.eq.s32 	%p35, %r40, 2;
	@%p35 bra 	$L__BB0_20;
	add.s32 	%r56, %r39, %r200;
	setp.ge.u32 	%p36, %r56, %r109;
	setp.gt.u32 	%p37, %r196, 127;
	or.pred  	%p38, %p36, %p37;
	@%p38 bra 	$L__BB0_19;
	mul.wide.u32 	%rd36, %r198, 4;
	add.s64 	%rd37, %rd4, %rd36;
	st.local.u32 	[%rd37], %r56;
	ld.local.u32 	%r144, [%rd4+516];
	add.s32 	%r145, %r144, 1;
	and.b32  	%r198, %r145, 127;
	st.local.u32 	[%rd4+516], %r198;
	ld.local.u32 	%r146, [%rd4+520];
	add.s32 	%r196, %r146, 1;
	st.local.u32 	[%rd4+520], %r196;
$L__BB0_19:
	selp.b32 	%r200, 4, 3, %p29;
$L__BB0_20:
	sub.s32 	%r147, %r37, %r38;
	setp.gt.u32 	%p40, %r147, -4;
	mov.u32 	%r217, %r196;
	@%p40 bra 	$L__BB0_30;
$L__BB0_21:
	add.s32 	%r70, %r39, %r200;
	setp.ge.u32 	%p41, %r70, %r109;
	setp.gt.u32 	%p42, %r196, 127;
	or.pred  	%p43, %p41, %p42;
	@%p43 bra 	$L__BB0_23;
	mul.wide.u32 	%rd38, %r198, 4;
	add.s64 	%rd39, %rd4, %rd38;
	st.local.u32 	[%rd39], %r70;
	ld.local.u32 	%r148, [%rd4+516];
	add.s32 	%r149, %r148, 1;
	and.b32  	%r198, %r149, 127;
	st.local.u32 	[%rd4+516], %r198;
	ld.local.u32 	%r150, [%rd4+520];
	add.s32 	%r196, %r150, 1;
	st.local.u32 	[%rd4+520], %r196;
$L__BB0_23:
	add.s32 	%r75, %r70, 1;
	setp.ge.u32 	%p44, %r75, %r109;
	setp.gt.u32 	%p45, %r196, 127;
	or.pred  	%p46, %p44, %p45;
	@%p46 bra 	$L__BB0_25;
	mul.wide.u32 	%rd40, %r198, 4;
	add.s64 	%rd41, %rd4, %rd40;
	st.local.u32 	[%rd41], %r75;
	ld.local.u32 	%r151, [%rd4+516];
	add.s32 	%r152, %r151, 1;
	and.b32  	%r198, %r152, 127;
	st.local.u32 	[%rd4+516], %r198;
	ld.local.u32 	%r153, [%rd4+520];
	add.s32 	%r196, %r153, 1;
	st.local.u32 	[%rd4+520], %r196;
$L__BB0_25:
	add.s32 	%r80, %r70, 2;
	setp.ge.u32 	%p47, %r80, %r109;
	setp.gt.u32 	%p48, %r196, 127;
	or.pred  	%p49, %p47, %p48;
	@%p49 bra 	$L__BB0_27;
	mul.wide.u32 	%rd42, %r198, 4;
	add.s64 	%rd43, %rd4, %rd42;
	st.local.u32 	[%rd43], %r80;
	ld.local.u32 	%r154, [%rd4+516];
	add.s32 	%r155, %r154, 1;
	and.b32  	%r198, %r155, 127;
	st.local.u32 	[%rd4+516], %r198;
	ld.local.u32 	%r156, [%rd4+520];
	add.s32 	%r196, %r156, 1;
	st.local.u32 	[%rd4+520], %r196;
$L__BB0_27:
	add.s32 	%r85, %r70, 3;
	setp.ge.u32 	%p50, %r85, %r109;
	setp.gt.u32 	%p51, %r196, 127;
	or.pred  	%p52, %p50, %p51;
	@%p52 bra 	$L__BB0_29;
	mul.wide.u32 	%rd44, %r198, 4;
	add.s64 	%rd45, %rd4, %rd44;
	st.local.u32 	[%rd45], %r85;
	ld.local.u32 	%r157, [%rd4+516];
	add.s32 	%r158, %r157, 1;
	and.b32  	%r198, %r158, 127;
	st.local.u32 	[%rd4+516], %r198;
	ld.local.u32 	%r159, [%rd4+520];
	add.s32 	%r196, %r159, 1;
	st.local.u32 	[%rd4+520], %r196;
$L__BB0_29:
	add.s32 	%r200, %r200, 4;
	bra.uni 	$L__BB0_21;
$L__BB0_30:
	add.s32 	%r176, %r176, 1;
	setp.ne.s32 	%p53, %r176, %r166;
	mov.u32 	%r224, %r217;
	@%p53 bra 	$L__BB0_5;
$L__BB0_31:
	add.s32 	%r107, %r167, 1;
	setp.ne.s32 	%p54, %r167, %r2;
	mov.u32 	%r166, %r224;
	mov.u32 	%r167, %r107;
	@%p54 bra 	$L__BB0_3;
$L__BB0_32:
	ld.param.u64 	%rd50, [_Z20CUDASearchInTheKDBoxjPfPjS0__param_3];
	cvta.to.global.u64 	%rd46, %rd50;
	mul.wide.u32 	%rd47, %r1, 4;
	add.s64 	%rd48, %rd46, %rd47;
	st.global.u32 	[%rd48], %r185;
$L__BB0_33:
	ret;

}
	// .globl	_Z15CUDABFSparalleljPfPjS0_S0_
.visible .entry _Z15CUDABFSparalleljPfPjS0_S0_(
	.param .u32 _Z15CUDABFSparalleljPfPjS0_S0__param_0,
	.param .u64 .ptr .align 1 _Z15CUDABFSparalleljPfPjS0_S0__param_1,
	.param .u64 .ptr .align 1 _Z15CUDABFSparalleljPfPjS0_S0__param_2,
	.param .u64 .ptr .align 1 _Z15CUDABFSparalleljPfPjS0_S0__param_3,
	.param .u64 .ptr .align 1 _Z15CUDABFSparalleljPfPjS0_S0__param_4
)
{
	.local .align 4 .b8 	__local_depot1[548];
	.reg .b64 	%SP;
	.reg .b64 	%SPL;
	.reg .pred 	%p<84>;
	.reg .b32 	%r<586>;
	.reg .b32 	%f<38>;
	.reg .b64 	%rd<111>;

	mov.u64 	%SPL, __local_depot1;
	ld.param.u32 	%r270, [_Z15CUDABFSparalleljPfPjS0_S0__param_0];
	ld.param.u64 	%rd12, [_Z15CUDABFSparalleljPfPjS0_S0__param_1];
	ld.param.u64 	%rd14, [_Z15CUDABFSparalleljPfPjS0_S0__param_4];
	cvta.to.global.u64 	%rd1, %rd12;
	cvta.to.global.u64 	%rd2, %rd14;
	add.u64 	%rd3, %SPL, 0;
	add.u64 	%rd4, %SPL, 12;
	add.u64 	%rd5, %SPL, 24;
	mov.u32 	%r271, %tid.x;
	shr.u32 	%r272, %r271, 4;
	mov.u32 	%r273, %ctaid.x;
	shl.b32 	%r274, %r273, 4;
	add.s32 	%r1, %r274, %r272;
	and.b32  	%r2, %r271, 15;
	shl.b32 	%r275, %r1, 4;
	cvt.u64.u32 	%rd6, %r275;
	setp.ge.u32 	%p2, %r1, %r270;
	@%p2 bra 	$L__BB1_89;
	cvt.rn.f32.u32 	%f10, %r270;
	mov.b32 	%r277, %f10;
	add.s32 	%r278, %r277, -1060439283;
	and.b32  	%r279, %r278, -8388608;
	sub.s32 	%r280, %r277, %r279;
	mov.b32 	%f11, %r280;
	cvt.rn.f32.s32 	%f12, %r279;
	fma.rn.f32 	%f13, %f12, 0f34000000, 0f00000000;
	add.f32 	%f14, %f11, 0fBF800000;
	fma.rn.f32 	%f15, %f14, 0f3DC6B27F, 0fBE2C7F30;
	fma.rn.f32 	%f16, %f15, %f14, 0f3E2FCF2A;
	fma.rn.f32 	%f17, %f16, %f14, 0fBE374E43;
	fma.rn.f32 	%f18, %f17, %f14, 0f3E520BF4;
	fma.rn.f32 	%f19, %f18, %f14, 0fBE763C8B;
	fma.rn.f32 	%f20, %f19, %f14, 0f3E93BF99;
	fma.rn.f32 	%f21, %f20, %f14, 0fBEB8AA49;
	fma.rn.f32 	%f22, %f21, %f14, 0f3EF6384A;
	fma.rn.f32 	%f23, %f22, %f14, 0fBF38AA3B;
	mul.f32 	%f24, %f14, %f23;
	mul.f32 	%f25, %f14, %f24;
	fma.rn.f32 	%f26, %f14, 0f3FB8AA3B, %f25;
	add.f32 	%f27, %f13, %f26;
	setp.gt.u32 	%p3, %r277, 2139095039;
	fma.rn.f32 	%f28, %f10, 0f7F800000, 0f7F800000;
	selp.f32 	%f29, %f28, %f27, %p3;
	cvt.rmi.f32.f32 	%f30, %f29;
	cvt.rzi.s32.f32 	%r3, %f30;
	mul.wide.u32 	%rd18, %r1, 4;
	add.s64 	%rd19, %rd1, %rd18;
	ld.global.f32 	%f31, [%rd19];
	add.f32 	%f1, %f31, 0fBE4CCCCD;
	st.local.f32 	[%rd3], %f1;
	add.f32 	%f2, %f31, 0f3E4CCCCD;
	st.local.f32 	[%rd4], %f2;
	add.s32 	%r281, %r270, %r1;
	mul.wide.u32 	%rd20, %r281, 4;
	add.s64 	%rd21, %rd1, %rd20;
	ld.global.f32 	%f32, [%rd21];
	add.f32 	%f3, %f32, 0fBE4CCCCD;
	st.local.f32 	[%rd3+4], %f3;
	add.f32 	%f4, %f32, 0f3E4CCCCD;
	st.local.f32 	[%rd4+4], %f4;
	add.s32 	%r282, %r281, %r270;
	mul.wide.u32 	%rd22, %r282, 4;
	add.s64 	%rd23, %rd1, %rd22;
	ld.global.f32 	%f33, [%rd23];
	add.f32 	%f5, %f33, 0fBE4CCCCD;
	st.local.f32 	[%rd3+8], %f5;
	add.f32 	%f6, %f33, 0f3E4CCCCD;
	st.local.f32 	[%rd4+8], %f6;
	mov.b32 	%r555, 0;
	st.local.u32 	[%rd5+520], %r555;
	st.local.u32 	[%rd5+516], %r555;
	st.local.u32 	[%rd5+512], %r555;
	setp.ne.s32 	%p4, %r2, 0;
	@%p4 bra 	$L__BB1_3;
	mov.b32 	%r284, 0;
	st.local.u32 	[%rd5], %r284;
	mov.b32 	%r555, 1;
	st.local.u32 	[%rd5+516], %r555;
	st.local.u32 	[%rd5+520], %r555;
$L__BB1_3:
	setp.lt.s32 	%p5, %r3, 0;
	mov.b32 	%r545, 0;
	@%p5 bra 	$L__BB1_78;
	shl.b32 	%r289, %r1, 8;
	cvt.u64.u32 	%rd24, %r289;
	shl.b32 	%r290, %r270, 5;
	cvt.u64.u32 	%rd25, %r290;
	add.s64 	%rd26, %rd25, %rd24;
	shl.b64 	%rd27, %rd26, 2;
	add.s64 	%rd7, %rd2, %rd27;
	shl.b32 	%r291, %r270, 4;
	cvt.u64.u32 	%rd28, %r291;
	add.s64 	%rd29, %rd28, %rd6;
	shl.b64 	%rd30, %rd29, 2;
	add.s64 	%rd8, %rd2, %rd30;
	mul.wide.u32 	%rd31, %r2, 4;
	add.s64 	%rd9, %rd8, %rd31;
	mov.b32 	%r529, 4;
	mov.b32 	%r402, 0;
	mov.u32 	%r526, %r555;
	mov.u32 	%r399, %r555;
	mov.u32 	%r558, %r555;
	mov.u32 	%r545, %r402;
$L__BB1_5:
	setp.ne.s32 	%p6, %r402, %r529;
	mov.u32 	%r527, %r399;
	@%p6 bra 	$L__BB1_49;
	setp.eq.s32 	%p7, %r2, 0;
	st.global.u32 	[%rd9], %r399;
	bar.sync 	0;
	@%p7 bra 	$L__BB1_8;
	add.s32 	%r292, %r2, -1;
	mul.wide.u32 	%rd32, %r292, 4;
	add.s64 	%rd33, %rd8, %rd32;
	ld.global.u32 	%r406, [%rd33];
$L__BB1_8:
	bar.sync 	0;
	@%p7 bra 	$L__BB1_10;
	ld.global.u32 	%r293, [%rd9];
	add.s32 	%r294, %r293, %r406;
	st.global.u32 	[%rd9], %r294;
$L__BB1_10:
	setp.lt.u32 	%p9, %r2, 2;
	bar.sync 	0;
	@%p9 bra 	$L__BB1_12;
	add.s32 	%r295, %r2, -2;
	mul.wide.u32 	%rd34, %r295, 4;
	add.s64 	%rd35, %rd8, %rd34;
	ld.global.u32 	%r406, [%rd35];
$L__BB1_12:
	bar.sync 	0;
	@%p9 bra 	$L__BB1_14;
	ld.global.u32 	%r296, [%rd9];
	add.s32 	%r297, %r296, %r406;
	st.global.u32 	[%rd9], %r297;
$L__BB1_14:
	setp.lt.u32 	%p11, %r2, 4;
	bar.sync 	0;
	@%p11 bra 	$L__BB1_16;
	add.s32 	%r298, %r2, -4;
	mul.wide.u32 	%rd36, %r298, 4;
	add.s64 	%rd37, %rd8, %rd36;
	ld.global.u32 	%r406, [%rd37];
$L__BB1_16:
	bar.sync 	0;
	@%p11 bra 	$L__BB1_18;
	ld.global.u32 	%r299, [%rd9];
	add.s32 	%r300, %r299, %r406;
	st.global.u32 	[%rd9], %r300;
$L__BB1_18:
	setp.lt.u32 	%p13, %r2, 8;
	bar.sync 	0;
	@%p13 bra 	$L__BB1_20;
	add.s32 	%r301, %r2, -8;
	mul.wide.u32 	%rd38, %r301, 4;
	add.s64 	%rd39, %rd8, %rd38;
	ld.global.u32 	%r406, [%rd39];
$L__BB1_20:
	bar.sync 	0;
	@%p13 bra 	$L__BB1_22;
	ld.global.u32 	%r302, [%rd9];
	add.s32 	%r303, %r302, %r406;
	st.global.u32 	[%rd9], %r303;
$L__BB1_22:
	bar.sync 	0;
	ld.global.u32 	%r24, [%rd8+60];
	ld.global.u32 	%r25, [%rd9];
	setp.eq.s32 	%p15, %r399, 0;
	mov.b32 	%r527, 0;
	@%p15 bra 	$L__BB1_44;
	ld.local.u32 	%r427, [%rd5+512];
	and.b32  	%r27, %r399, 3;
	setp.lt.u32 	%p16, %r399, 4;
	mov.b32 	%r469, 0;
	mov.u32 	%r527, %r399;
	mov.u32 	%r419, %r399;
	@%p16 bra 	$L__BB1_34;
	and.b32  	%r306, %r399, -4;
	neg.s32 	%r410, %r306;
	sub.s32 	%r307, %r25, %r399;
	add.s32 	%r409, %r307, 3;
	mov.u32 	%r527, %r399;
	mov.u32 	%r419, %r399;
$L__BB1_25:
	setp.eq.s32 	%p17, %r419, 0;
	mov.b32 	%r428, 0;
	@%p17 bra 	$L__BB1_27;
	mul.wide.u32 	%rd40, %r427, 4;
	add.s64 	%rd41, %rd5, %rd40;
	ld.local.u32 	%r429, [%rd41];
	add.s32 	%r310, %r427, 1;
	and.b32  	%r427, %r310, 127;
	st.local.u32 	[%rd5+512], %r427;
	add.s32 	%r555, %r419, -1;
	st.local.u32 	[%rd5+520], %r555;
	mov.u32 	%r526, %r555;
	mov.u32 	%r527, %r555;
	mov.u32 	%r428, %r555;
$L__BB1_27:
	add.s32 	%r54, %r409, -2;
	add.s32 	%r313, %r409, -3;
	mul.wide.u32 	%rd42, %r313, 4;
	add.s64 	%rd43, %rd7, %rd42;
	st.global.u32 	[%rd43], %r429;
	setp.eq.s32 	%p18, %r428, 0;
	mov.b32 	%r438, 0;
	@%p18 bra 	$L__BB1_29;
	mul.wide.u32 	%rd44, %r427, 4;
	add.s64 	%rd45, %rd5, %rd44;
	ld.local.u32 	%r439, [%rd45];
	add.s32 	%r314, %r427, 1;
	and.b32  	%r427, %r314, 127;
	st.local.u32 	[%rd5+512], %r427;
	add.s32 	%r555, %r428, -1;
	st.local.u32 	[%rd5+520], %r555;
	mov.u32 	%r526, %r555;
	mov.u32 	%r527, %r555;
	mov.u32 	%r438, %r555;
$L__BB1_29:
	mul.wide.u32 	%rd46, %r54, 4;
	add.s64 	%rd47, %rd7, %rd46;
	st.global.u32 	[%rd47], %r439;
	setp.eq.s32 	%p19, %r438, 0;
	mov.b32 	%r448, 0;
	@%p19 bra 	$L__BB1_31;
	mul.wide.u32 	%rd48, %r427, 4;
	add.s64 	%rd49, %rd5, %rd48;
	ld.local.u32 	%r449, [%rd49];
	add.s32 	%r317, %r427, 1;
	and.b32  	%r427, %r317, 127;
	st.local.u32 	[%rd5+512], %r427;
	add.s32 	%r555, %r438, -1;
	st.local.u32 	[%rd5+520], %r555;
	mov.u32 	%r526, %r555;
	mov.u32 	%r527, %r555;
	mov.u32 	%r448, %r555;
$L__BB1_31:
	add.s32 	%r320, %r54, 1;
	mul.wide.u32 	%rd50, %r320, 4;
	add.s64 	%rd51, %rd7, %rd50;
	st.global.u32 	[%rd51], %r449;
	setp.eq.s32 	%p20, %r448, 0;
	mov.b32 	%r419, 0;
	@%p20 bra 	$L__BB1_33;
	mul.wide.u32 	%rd52, %r427, 4;
	add.s64 	%rd53, %rd5, %rd52;
	ld.local.u32 	%r459, [%rd53];
	add.s32 	%r321, %r427, 1;
	and.b32  	%r427, %r321, 127;
	st.local.u32 	[%rd5+512], %r427;
	add.s32 	%r555, %r448, -1;
	st.local.u32 	[%rd5+520], %r555;
	mov.u32 	%r526, %r555;
	mov.u32 	%r527, %r555;
	mov.u32 	%r419, %r555;
$L__BB1_33:
	and.b32  	%r469, %r399, -4;
	mul.wide.u32 	%rd54, %r409, 4;
	add.s64 	%rd55, %rd7, %rd54;
	st.global.u32 	[%rd55], %r459;
	add.s32 	%r410, %r410, 4;
	add.s32 	%r409, %r409, 4;
	setp.ne.s32 	%p21, %r410, 0;
	@%p21 bra 	$L__BB1_25;
$L__BB1_34:
	setp.eq.s32 	%p22, %r27, 0;
	@%p22 bra 	$L__BB1_44;
	setp.eq.s32 	%p23, %r419, 0;
	mov.b32 	%r478, 0;
	@%p23 bra 	$L__BB1_37;
	mul.wide.u32 	%rd56, %r427, 4;
	add.s64 	%rd57, %rd5, %rd56;
	ld.local.u32 	%r479, [%rd57];
	add.s32 	%r324, %r427, 1;
	and.b32  	%r427, %r324, 127;
	st.local.u32 	[%rd5+512], %r427;
	add.s32 	%r555, %r419, -1;
	st.local.u32 	[%rd5+520], %r555;
	mov.u32 	%r526, %r555;
	mov.u32 	%r527, %r555;
	mov.u32 	%r478, %r555;
$L__BB1_37:
	sub.s32 	%r325, %r25, %r399;
	add.s32 	%r120, %r325, %r469;
	mul.wide.u32 	%rd58, %r120, 4;
	add.s64 	%rd59, %rd7, %rd58;
	st.global.u32 	[%rd59], %r479;
	setp.eq.s32 	%p24, %r27, 1;
	@%p24 bra 	$L__BB1_44;
	setp.eq.s32 	%p25, %r478, 0;
	mov.b32 	%r488, 0;
	@%p25 bra 	$L__BB1_40;
	mul.wide.u32 	%rd60, %r427, 4;
	add.s64 	%rd61, %rd5, %rd60;
	ld.local.u32 	%r489, [%rd61];
	add.s32 	%r328, %r427, 1;
	and.b32  	%r427, %r328, 127;
	st.local.u32 	[%rd5+512], %r427;
	add.s32 	%r555, %r478, -1;
	st.local.u32 	[%rd5+520], %r555;
	mov.u32 	%r526, %r555;
	mov.u32 	%r527, %r555;
	mov.u32 	%r488, %r555;
$L__BB1_40:
	add.s32 	%r329, %r120, 1;
	mul.wide.u32 	%rd62, %r329, 4;
	add.s64 	%rd63, %rd7, %rd62;
	st.global.u32 	[%rd63], %r489;
	setp.eq.s32 	%p26, %r27, 2;
	@%p26 bra 	$L__BB1_44;
	setp.eq.s32 	%p27, %r488, 0;
	@%p27 bra 	$L__BB1_43;
	mul.wide.u32 	%rd64, %r427, 4;
	add.s64 	%rd65, %rd5, %rd64;
	ld.local.u32 	%r497, [%rd65];
	add.s32 	%r331, %r427, 1;
	and.b32  	%r332, %r331, 127;
	st.local.u32 	[%rd5+512], %r332;
	add.s32 	%r555, %r488, -1;
	st.local.u32 	[%rd5+520], %r555;
	mov.u32 	%r526, %r555;
	mov.u32 	%r527, %r555;
$L__BB1_43:
	add.s32 	%r333, %r120, 2;
	mul.wide.u32 	%rd66, %r333, 4;
	add.s64 	%rd67, %rd7, %rd66;
	st.global.u32 	[%rd67], %r497;
$L__BB1_44:
	add.s32 	%r529, %r402, 3;
	bar.sync 	0;
	setp.ge.u32 	%p28, %r2, %r24;
	@%p28 bra 	$L__BB1_49;
	mov.u32 	%r513, %r2;
$L__BB1_46:
	setp.gt.u32 	%p29, %r527, 127;
	@%p29 bra 	$L__BB1_48;
	mul.wide.u32 	%rd68, %r513, 4;
	add.s64 	%rd69, %rd7, %rd68;
	ld.global.u32 	%r334, [%rd69];
	mul.wide.u32 	%rd70, %r558, 4;
	add.s64 	%rd71, %rd5, %rd70;
	st.local.u32 	[%rd71], %r334;
	ld.local.u32 	%r335, [%rd5+516];
	add.s32 	%r336, %r335, 1;
	and.b32  	%r558, %r336, 127;
	st.local.u32 	[%rd5+516], %r558;
	ld.local.u32 	%r337, [%rd5+520];
	add.s32 	%r555, %r337, 1;
	st.local.u32 	[%rd5+520], %r555;
	mov.u32 	%r526, %r555;
	mov.u32 	%r527, %r555;
$L__BB1_48:
	add.s32 	%r513, %r513, 16;
	setp.lt.u32 	%p30, %r513, %r24;
	@%p30 bra 	$L__BB1_46;
$L__BB1_49:
	setp.eq.s32 	%p31, %r527, 0;
	mov.b32 	%r399, 0;
	@%p31 bra 	$L__BB1_77;
	mul.hi.u32 	%r340, %r402, -1431655765;
	shr.u32 	%r341, %r340, 1;
	mul.lo.s32 	%r342, %r341, 3;
	sub.s32 	%r343, %r402, %r342;
	mul.lo.s32 	%r181, %r343, %r270;
	mul.wide.u32 	%rd72, %r343, 4;
	add.s64 	%rd73, %rd4, %rd72;
	ld.local.f32 	%f7, [%rd73];
	add.s64 	%rd74, %rd3, %rd72;
	ld.local.f32 	%f8, [%rd74];
	mov.b32 	%r537, 0;
$L__BB1_51:
	setp.eq.s32 	%p32, %r526, 0;
	mov.b32 	%r526, 0;
	@%p32 bra 	$L__BB1_53;
	ld.local.u32 	%r346, [%rd5+512];
	mul.wide.u32 	%rd75, %r346, 4;
	add.s64 	%rd76, %rd5, %rd75;
	ld.local.u32 	%r544, [%rd76];
	add.s32 	%r347, %r346, 1;
	and.b32  	%r348, %r347, 127;
	st.local.u32 	[%rd5+512], %r348;
	add.s32 	%r555, %r555, -1;
	st.local.u32 	[%rd5+520], %r555;
	mov.u32 	%r526, %r555;
$L__BB1_53:
	ld.param.u64 	%rd107, [_Z15CUDABFSparalleljPfPjS0_S0__param_1];
	add.s32 	%r349, %r544, %r181;
	cvta.to.global.u64 	%rd77, %rd107;
	mul.wide.u32 	%rd78, %r349, 4;
	add.s64 	%rd79, %rd77, %rd78;
	ld.global.f32 	%f34, [%rd79];
	setp.le.f32 	%p33, %f34, %f7;
	setp.ge.f32 	%p34, %f34, %f8;
	and.pred  	%p1, %p33, %p34;
	not.pred 	%p35, %p1;
	@%p35 bra 	$L__BB1_56;
	ld.param.u64 	%rd108, [_Z15CUDABFSparalleljPfPjS0_S0__param_1];
	cvta.to.global.u64 	%rd80, %rd108;
	mul.wide.u32 	%rd81, %r544, 4;
	add.s64 	%rd82, %rd80, %rd81;
	ld.global.f32 	%f35, [%rd82];
	setp.gtu.f32 	%p36, %f35, %f2;
	setp.ltu.f32 	%p37, %f35, %f1;
	or.pred  	%p38, %p36, %p37;
	add.s32 	%r350, %r270, %r544;
	mul.wide.u32 	%rd83, %r350, 4;
	add.s64 	%rd84, %rd80, %rd83;
	ld.global.f32 	%f36, [%rd84];
	setp.gtu.f32 	%p39, %f36, %f4;
	setp.ltu.f32 	%p40, %f36, %f3;
	or.pred  	%p41, %p39, %p40;
	or.pred  	%p42, %p41, %p38;
	add.s32 	%r351, %r350, %r270;
	mul.wide.u32 	%rd85, %r351, 4;
	add.s64 	%rd86, %rd80, %rd85;
	ld.global.f32 	%f37, [%rd86];
	setp.gtu.f32 	%p43, %f37, %f6;
	setp.ltu.f32 	%p44, %f37, %f5;
	or.pred  	%p45, %p43, %p44;
	or.pred  	%p46, %p45, %p42;
	@%p46 bra 	$L__BB1_56;
	setp.lt.u32 	%p47, %r545, 512;
	selp.u32 	%r352, 1, 0, %p47;
	add.s32 	%r545, %r545, %r352;
$L__BB1_56:
	setp.lt.f32 	%p48, %f34, %f8;
	selp.u32 	%r200, 1, 0, %p48;
	selp.b32 	%r353, 2, 1, %p48;
	selp.b32 	%r201, 2, %r353, %p1;
	setp.le.u32 	%p49, %r201, %r200;
	@%p49 bra 	$L__BB1_76;
	shl.b32 	%r354, %r544, 1;
	or.b32  	%r202, %r354, 1;
	add.s32 	%r203, %r202, %r200;
	setp.ge.u32 	%p50, %r203, %r270;
	setp.gt.u32 	%p51, %r555, 127;
	or.pred  	%p52, %p50, %p51;
	@%p52 bra 	$L__BB1_59;
	mul.wide.u32 	%rd87, %r558, 4;
	add.s64 	%rd88, %rd5, %rd87;
	st.local.u32 	[%rd88], %r203;
	ld.local.u32 	%r355, [%rd5+516];
	add.s32 	%r356, %r355, 1;
	and.b32  	%r558, %r356, 127;
	st.local.u32 	[%rd5+516], %r558;
	ld.local.u32 	%r357, [%rd5+520];
	add.s32 	%r555, %r357, 1;
	st.local.u32 	[%rd5+520], %r555;
$L__BB1_59:
	setp.lt.f32 	%p53, %f34, %f8;
	selp.b32 	%r559, 2, 1, %p53;
	sub.s32 	%r358, %r201, %r200;
	setp.eq.s32 	%p54, %r358, 1;
	@%p54 bra 	$L__BB1_66;
	add.s32 	%r211, %r202, %r559;
	setp.ge.u32 	%p55, %r211, %r270;
	setp.gt.u32 	%p56, %r555, 127;
	or.pred  	%p57, %p55, %p56;
	@%p57 bra 	$L__BB1_62;
	mul.wide.u32 	%rd89, %r558, 4;
	add.s64 	%rd90, %rd5, %rd89;
	st.local.u32 	[%rd90], %r211;
	ld.local.u32 	%r359, [%rd5+516];
	add.s32 	%r360, %r359, 1;
	and.b32  	%r558, %r360, 127;
	st.local.u32 	[%rd5+516], %r558;
	ld.local.u32 	%r361, [%rd5+520];
	add.s32 	%r555, %r361, 1;
	st.local.u32 	[%rd5+520], %r555;
$L__BB1_62:
	selp.b32 	%r559, 3, 2, %p53;
	sub.s32 	%r362, %r201, %r200;
	setp.eq.s32 	%p59, %r362, 2;
	@%p59 bra 	$L__BB1_66;
	add.s32 	%r218, %r202, %r559;
	setp.ge.u32 	%p60, %r218, %r270;
	setp.gt.u32 	%p61, %r555, 127;
	or.pred  	%p62, %p60, %p61;
	@%p62 bra 	$L__BB1_65;
	mul.wide.u32 	%rd91, %r558, 4;
	add.s64 	%rd92, %rd5, %rd91;
	st.local.u32 	[%rd92], %r218;
	ld.local.u32 	%r363, [%rd5+516];
	add.s32 	%r364, %r363, 1;
	and.b32  	%r558, %r364, 127;
	st.local.u32 	[%rd5+516], %r558;
	ld.local.u32 	%r365, [%rd5+520];
	add.s32 	%r555, %r365, 1;
	st.local.u32 	[%rd5+520], %r555;
$L__BB1_65:
	selp.b32 	%r559, 4, 3, %p53;
$L__BB1_66:
	sub.s32 	%r366, %r200, %r201;
	setp.gt.u32 	%p64, %r366, -4;
	mov.u32 	%r526, %r555;
	@%p64 bra 	$L__BB1_76;
$L__BB1_67:
	add.s32 	%r232, %r202, %r559;
	setp.ge.u32 	%p65, %r232, %r270;
	setp.gt.u32 	%p66, %r555, 127;
	or.pred  	%p67, %p65, %p66;
	@%p67 bra 	$L__BB1_69;
	mul.wide.u32 	%rd93, %r558, 4;
	add.s64 	%rd94, %rd5, %rd93;
	st.local.u32 	[%rd94], %r232;
	ld.local.u32 	%r367, [%rd5+516];
	add.s32 	%r368, %r367, 1;
	and.b32  	%r558, %r368, 127;
	st.local.u32 	[%rd5+516], %r558;
	ld.local.u32 	%r369, [%rd5+520];
	add.s32 	%r555, %r369, 1;
	st.local.u32 	[%rd5+520], %r555;
$L__BB1_69:
	add.s32 	%r237, %r232, 1;
	setp.ge.u32 	%p68, %r237, %r270;
	setp.gt.u32 	%p69, %r555, 127;
	or.pred  	%p70, %p68, %p69;
	@%p70 bra 	$L__BB1_71;
	mul.wide.u32 	%rd95, %r558, 4;
	add.s64 	%rd96, %rd5, %rd95;
	st.local.u32 	[%rd96], %r237;
	ld.local.u32 	%r370, [%rd5+516];
	add.s32 	%r371, %r370, 1;
	and.b32  	%r558, %r371, 127;
	st.local.u32 	[%rd5+516], %r558;
	ld.local.u32 	%r372, [%rd5+520];
	add.s32 	%r555, %r372, 1;
	st.local.u32 	[%rd5+520], %r555;
$L__BB1_71:
	add.s32 	%r242, %r232, 2;
	setp.ge.u32 	%p71, %r242, %r270;
	setp.gt.u32 	%p72, %r555, 127;
	or.pred  	%p73, %p71, %p72;
	@%p73 bra 	$L__BB1_73;
	mul.wide.u32 	%rd97, %r558, 4;
	add.s64 	%rd98, %rd5, %rd97;
	st.local.u32 	[%rd98], %r242;
	ld.local.u32 	%r373, [%rd5+516];
	add.s32 	%r374, %r373, 1;
	and.b32  	%r558, %r374, 127;
	st.local.u32 	[%rd5+516], %r558;
	ld.local.u32 	%r375, [%rd5+520];
	add.s32 	%r555, %r375, 1;
	st.local.u32 	[%rd5+520], %r555;
$L__BB1_73:
	add.s32 	%r247, %r232, 3;
	setp.ge.u32 	%p74, %r247, %r270;
	setp.gt.u32 	%p75, %r555, 127;
	or.pred  	%p76, %p74, %p75;
	@%p76 bra 	$L__BB1_75;
	mul.wide.u32 	%rd99, %r558, 4;
	add.s64 	%rd100, %rd5, %rd99;
	st.local.u32 	[%rd100], %r247;
	ld.local.u32 	%r376, [%rd5+516];
	add.s32 	%r377, %r376, 1;
	and.b32  	%r558, %r377, 127;
	st.local.u32 	[%rd5+516], %r558;
	ld.local.u32 	%r378, [%rd5+520];
	add.s32 	%r555, %r378, 1;
	st.local.u32 	[%rd5+520], %r555;
$L__BB1_75:
	add.s32 	%r559, %r559, 4;
	bra.uni 	$L__BB1_67;
$L__BB1_76:
	add.s32 	%r537, %r537, 1;
	setp.ne.s32 	%p77, %r537, %r527;
	mov.u32 	%r399, %r526;
	@%p77 bra 	$L__BB1_51;
$L__BB1_77:
	add.s32 	%r268, %r402, 1;
	setp.ne.s32 	%p78, %r402, %r3;
	mov.u32 	%r402, %r268;
	@%p78 bra 	$L__BB1_5;
$L__BB1_78:
	ld.param.u64 	%rd110, [_Z15CUDABFSparalleljPfPjS0_S0__param_4];
	shl.b32 	%r379, %r1, 4;
	cvta.to.global.u64 	%rd101, %rd110;
	mul.wide.u32 	%rd102, %r379, 4;
	add.s64 	%rd10, %rd101, %rd102;
	mul.wide.u32 	%rd103, %r2, 4;
	add.s64 	%rd11, %rd10, %rd103;
	st.global.u32 	[%rd11], %r545;
	bar.sync 	0;
	setp.gt.u32 	%p79, %r2, 7;
	@%p79 bra 	$L__BB1_80;
	ld.global.u32 	%r380, [%rd11+32];
	ld.global.u32 	%r381, [%rd11];
	add.s32 	%r382, %r381, %r380;
	st.global.u32 	[%rd11], %r382;
$L__BB1_80:
	bar.sync 	0;
	setp.gt.u32 	%p80, %r2, 3;
	@%p80 bra 	$L__BB1_82;
	ld.global.u32 	%r383, [%rd11+16];
	ld.global.u32 	%r384, [%rd11];
	add.s32 	%r385, %r384, %r383;
	st.global.u32 	[%rd11], %r385;
$L__BB1_82:
	bar.sync 	0;
	setp.gt.u32 	%p81, %r2, 1;
	@%p81 bra 	$L__BB1_84;
	ld.global.u32 	%r386, [%rd11+8];
	ld.global.u32 	%r387, [%rd11];
	add.s32 	%r388, %r387, %r386;
	st.global.u32 	[%rd11], %r388;
$L__BB1_84:
	setp.ne.s32 	%p82, %r2, 0;
	bar.sync 	0;
	@%p82 bra 	$L__BB1_86;
	ld.global.u32 	%r389, [%rd10+4];
	ld.global.u32 	%r390, [%rd11];
	add.s32 	%r391, %r390, %r389;
	st.global.u32 	[%rd11], %r391;
$L__BB1_86:
	setp.ne.s32 	%p83, %r2, 0;
	bar.sync 	0;
	@%p83 bra 	$L__BB1_88;
	ld.param.u64 	%rd109, [_Z15CUDABFSparalleljPfPjS0_S0__param_3];
	ld.global.u32 	%r392, [%rd10];
	cvta.to.global.u64 	%rd104, %rd109;
	mul.wide.u32 	%rd105, %r1, 4;
	add.s64 	%rd106, %rd104, %rd105;
	st.global.u32 	[%rd106], %r392;
$L__BB1_88:
	bar.sync 	0;
$L__BB1_89:
	ret;

}


// ===== COMPILED SASS (sm_100) =====

	.target	sm_100

	.elftype	@"ET_EXEC"


//--------------------- .note.nv.tkinfo           --------------------------
	.section	.note.nv.tkinfo,"",@"SHT_NOTE"
	.sectionflags	@"SHF_NOTE_NV_TKINFO"
	.tkinfo
        /*0018*/ 	.word	0x00000002
        /*0030*/ 	.string	""
        /*0030*/ 	.string	"ptxas"
        /*0030*/ 	.string	"Cuda compilation tools, release 13.0, V13.0.88"
        /*0030*/ 	.string	"Build cuda_13.0.r13.0/compiler.36424714_0"
        /*0030*/ 	.string	"-arch sm_100 -m 64 "



//--------------------- .note.nv.cuinfo           --------------------------
	.section	.note.nv.cuinfo,"",@"SHT_NOTE"
	.sectionflags	@"SHF_NOTE_NV_CUINFO"
        /*0018*/ 	.short	0x0002
        /*001a*/ 	.short	0x0064
        /*001c*/ 	.short	0x0082
	.zero		2


//--------------------- .nv.info                  --------------------------
	.section	.nv.info,"",@"SHT_CUDA_INFO"
	.align	4


	//----- nvinfo : EIATTR_REGCOUNT
	.align		4
        /*0000*/ 	.byte	0x04, 0x2f
        /*0002*/ 	.short	(.L_1 - .L_0)
	.align		4
.L_0:
        /*0004*/ 	.word	index@(_Z20CUDASearchInTheKDBoxjPfPjS0_)
        /*0008*/ 	.word	0x00000025


	//----- nvinfo : EIATTR_FRAME_SIZE
	.align		4
.L_1:
        /*000c*/ 	.byte	0x04, 0x11
        /*000e*/ 	.short	(.L_3 - .L_2)
	.align		4
.L_2:
        /*0010*/ 	.word	index@(_Z20CUDASearchInTheKDBoxjPfPjS0_)
        /*0014*/ 	.word	0x00000228


	//----- nvinfo : EIATTR_REGCOUNT
	.align		4
.L_3:
        /*0018*/ 	.byte	0x04, 0x2f
        /*001a*/ 	.short	(.L_5 - .L_4)
	.align		4
.L_4:
        /*001c*/ 	.word	index@(_Z15CUDABFSparalleljPfPjS0_S0_)
        /*0020*/ 	.word	0x0000002f


	//----- nvinfo : EIATTR_FRAME_SIZE
	.align		4
.L_5:
        /*0024*/ 	.byte	0x04, 0x11
        /*0026*/ 	.short	(.L_7 - .L_6)
	.align		4
.L_6:
        /*0028*/ 	.word	index@(_Z15CUDABFSparalleljPfPjS0_S0_)
        /*002c*/ 	.word	0x00000228


	//----- nvinfo : EIATTR_MIN_STACK_SIZE
	.align		4
.L_7:
        /*0030*/ 	.byte	0x04, 0x12
        /*0032*/ 	.short	(.L_9 - .L_8)
	.align		4
.L_8:
        /*0034*/ 	.word	index@(_Z15CUDABFSparalleljPfPjS0_S0_)
        /*0038*/ 	.word	0x00000228


	//----- nvinfo : EIATTR_MIN_STACK_SIZE
	.align		4
.L_9:
        /*003c*/ 	.byte	0x04, 0x12
        /*003e*/ 	.short	(.L_11 - .L_10)
	.align		4
.L_10:
        /*0040*/ 	.word	index@(_Z20CUDASearchInTheKDBoxjPfPjS0_)
        /*0044*/ 	.word	0x00000228
.L_11:


//--------------------- .nv.compat                --------------------------
	.section	.nv.compat,"",@"SHT_CUDA_COMPAT_INFO"
	.align	4
        /*0000*/ 	.byte	0x02, 0x09, 0x00, 0x00, 0x02, 0x02, 0x01, 0x00, 0x02, 0x05, 0x05, 0x00, 0x03, 0x07, 0x01, 0x01
        /*0010*/ 	.byte	0x02, 0x03, 0x00, 0x00, 0x02, 0x06, 0x01, 0x00, 0x04, 0x0b, 0x08, 0x00, 0x09, 0x00, 0x00, 0x00
        /*0020*/ 	.byte	0x00, 0x00, 0x00, 0x00


//--------------------- .nv.info._Z15CUDABFSparalleljPfPjS0_S0_ --------------------------
	.section	.nv.info._Z15CUDABFSparalleljPfPjS0_S0_,"",@"SHT_CUDA_INFO"
	.sectionflags	@""
	.align	4


	//----- nvinfo : EIATTR_CUDA_API_VERSION
	.align		4
        /*0000*/ 	.byte	0x04, 0x37
        /*0002*/ 	.short	(.L_13 - .L_12)
.L_12:
        /*0004*/ 	.word	0x00000082


	//----- nvinfo : EIATTR_KPARAM_INFO
	.align		4
.L_13:
        /*0008*/ 	.byte	0x04, 0x17
        /*000a*/ 	.short	(.L_15 - .L_14)
.L_14:
        /*000c*/ 	.word	0x00000000
        /*0010*/ 	.short	0x0004
        /*0012*/ 	.short	0x0020
        /*0014*/ 	.byte	0x00, 0xf5, 0x21, 0x00


	//----- nvinfo : EIATTR_KPARAM_INFO
	.align		4
.L_15:
        /*0018*/ 	.byte	0x04, 0x17
        /*001a*/ 	.short	(.L_17 - .L_16)
.L_16:
        /*001c*/ 	.word	0x00000000
        /*0020*/ 	.short	0x0003
        /*0022*/ 	.short	0x0018
        /*0024*/ 	.byte	0x00, 0xf5, 0x21, 0x00


	//----- nvinfo : EIATTR_KPARAM_INFO
	.align		4
.L_17:
        /*0028*/ 	.byte	0x04, 0x17
        /*002a*/ 	.short	(.L_19 - .L_18)
.L_18:
        /*002c*/ 	.word	0x00000000
        /*0030*/ 	.short	0x0002
        /*0032*/ 	.short	0x0010
        /*0034*/ 	.byte	0x00, 0xf5, 0x21, 0x00


	//----- nvinfo : EIATTR_KPARAM_INFO
	.align		4
.L_19:
        /*0038*/ 	.byte	0x04, 0x17
        /*003a*/ 	.short	(.L_21 - .L_20)
.L_20:
        /*003c*/ 	.word	0x00000000
        /*0040*/ 	.short	0x0001
        /*0042*/ 	.short	0x0008
        /*0044*/ 	.byte	0x00, 0xf5, 0x21, 0x00


	//----- nvinfo : EIATTR_KPARAM_INFO
	.align		4
.L_21:
        /*0048*/ 	.byte	0x04, 0x17
        /*004a*/ 	.short	(.L_23 - .L_22)
.L_22:
        /*004c*/ 	.word	0x00000000
        /*0050*/ 	.short	0x0000
        /*0052*/ 	.short	0x0000
        /*0054*/ 	.byte	0x00, 0xf0, 0x11, 0x00


	//----- nvinfo : EIATTR_SPARSE_MMA_MASK
	.align		4
.L_23:
        /*0058*/ 	.byte	0x03, 0x50
        /*005a*/ 	.short	0x0000


	//----- nvinfo : EIATTR_MAXREG_COUNT
	.align		4
        /*005c*/ 	.byte	0x03, 0x1b
        /*005e*/ 	.short	0x00ff


	//----- nvinfo : EIATTR_NUM_BARRIERS
	.align		4
        /*0060*/ 	.byte	0x02, 0x4c
        /*0062*/ 	.byte	0x01
	.zero		1


	//----- nvinfo : EIATTR_MERCURY_ISA_VERSION
	.align		4
        /*0064*/ 	.byte	0x03, 0x5f
        /*0066*/ 	.short	0x0101


	//----- nvinfo : EIATTR_VRC_CTA_INIT_COUNT
	.align		4
        /*0068*/ 	.byte	0x02, 0x4a
	.zero		1
	.zero		1


	//----- nvinfo : EIATTR_EXIT_INSTR_OFFSETS
	.align		4
        /*006c*/ 	.byte	0x04, 0x1c
        /*006e*/ 	.short	(.L_25 - .L_24)


	//   ....[0]....
.L_24:
        /*0070*/ 	.word	0x000000a0


	//   ....[1]....
        /*0074*/ 	.word	0x00001e50


	//----- nvinfo : EIATTR_CRS_STACK_SIZE
	.align		4
.L_25:
        /*0078*/ 	.byte	0x04, 0x1e
        /*007a*/ 	.short	(.L_27 - .L_26)
.L_26:
        /*007c*/ 	.word	0x00000000


	//----- nvinfo : EIATTR_CBANK_PARAM_SIZE
	.align		4
.L_27:
        /*0080*/ 	.byte	0x03, 0x19
        /*0082*/ 	.short	0x0028


	//----- nvinfo : EIATTR_PARAM_CBANK
	.align		4
        /*0084*/ 	.byte	0x04, 0x0a
        /*0086*/ 	.short	(.L_29 - .L_28)
	.align		4
.L_28:
        /*0088*/ 	.word	index@(.nv.constant0._Z15CUDABFSparalleljPfPjS0_S0_)
        /*008c*/ 	.short	0x0380
        /*008e*/ 	.short	0x0028


	//----- nvinfo : EIATTR_SW_WAR
	.align		4
.L_29:
        /*0090*/ 	.byte	0x04, 0x36
        /*0092*/ 	.short	(.L_31 - .L_30)
.L_30:
        /*0094*/ 	.word	0x00000008
.L_31:


//--------------------- .nv.info._Z20CUDASearchInTheKDBoxjPfPjS0_ --------------------------
	.section	.nv.info._Z20CUDASearchInTheKDBoxjPfPjS0_,"",@"SHT_CUDA_INFO"
	.sectionflags	@""
	.align	4


	//----- nvinfo : EIATTR_CUDA_API_VERSION
	.align		4
        /*0000*/ 	.byte	0x04, 0x37
        /*0002*/ 	.short	(.L_33 - .L_32)
.L_32:
        /*0004*/ 	.word	0x00000082


	//----- nvinfo : EIATTR_KPARAM_INFO
	.align		4
.L_33:
        /*0008*/ 	.byte	0x04, 0x17
        /*000a*/ 	.short	(.L_35 - .L_34)
.L_34:
        /*000c*/ 	.word	0x00000000
        /*0010*/ 	.short	0x0003
        /*0012*/ 	.short	0x0018
        /*0014*/ 	.byte	0x00, 0xf5, 0x21, 0x00


	//----- nvinfo : EIATTR_KPARAM_INFO
	.align		4
.L_35:
        /*0018*/ 	.byte	0x04, 0x17
        /*001a*/ 	.short	(.L_37 - .L_36)
.L_36:
        /*001c*/ 	.word	0x00000000
        /*0020*/ 	.short	0x0002
        /*0022*/ 	.short	0x0010
        /*0024*/ 	.byte	0x00, 0xf5, 0x21, 0x00


	//----- nvinfo : EIATTR_KPARAM_INFO
	.align		4
.L_37:
        /*0028*/ 	.byte	0x04, 0x17
        /*002a*/ 	.short	(.L_39 - .L_38)
.L_38:
        /*002c*/ 	.word	0x00000000
        /*0030*/ 	.short	0x0001
        /*0032*/ 	.short	0x0008
        /*0034*/ 	.byte	0x00, 0xf5, 0x21, 0x00


	//----- nvinfo : EIATTR_KPARAM_INFO
	.align		4
.L_39:
        /*0038*/ 	.byte	0x04, 0x17
        /*003a*/ 	.short	(.L_41 - .L_40)
.L_40:
        /*003c*/ 	.word	0x00000000
        /*0040*/ 	.short	0x0000
        /*0042*/ 	.short	0x0000
        /*0044*/ 	.byte	0x00, 0xf0, 0x11, 0x00


	//----- nvinfo : EIATTR_SPARSE_MMA_MASK
	.align		4
.L_41:
        /*0048*/ 	.byte	0x03, 0x50
        /*004a*/ 	.short	0x0000


	//----- nvinfo : EIATTR_MAXREG_COUNT
	.align		4
        /*004c*/ 	.byte	0x03, 0x1b
        /*004e*/ 	.short	0x00ff


	//----- nvinfo : EIATTR_MERCURY_ISA_VERSION
	.align		4
        /*0050*/ 	.byte	0x03, 0x5f
        /*0052*/ 	.short	0x0101


	//----- nvinfo : EIATTR_VRC_CTA_INIT_COUNT
	.align		4
        /*0054*/ 	.byte	0x02, 0x4a
	.zero		1
	.zero		1


	//----- nvinfo : EIATTR_EXIT_INSTR_OFFSETS
	.align		4
        /*0058*/ 	.byte	0x04, 0x1c
        /*005a*/ 	.short	(.L_43 - .L_42)


	//   ....[0]....
.L_42:
        /*005c*/ 	.word	0x00000080


	//   ....[1]....
        /*0060*/ 	.word	0x00000d60


	//----- nvinfo : EIATTR_CRS_STACK_SIZE
	.align		4
.L_43:
        /*0064*/ 	.byte	0x04, 0x1e
        /*0066*/ 	.short	(.L_45 - .L_44)
.L_44:
        /*0068*/ 	.word	0x00000000


	//----- nvinfo : EIATTR_CBANK_PARAM_SIZE
	.align		4
.L_45:
        /*006c*/ 	.byte	0x03, 0x19
        /*006e*/ 	.short	0x0020


	//----- nvinfo : EIATTR_PARAM_CBANK
	.align		4
        /*0070*/ 	.byte	0x04, 0x0a
        /*0072*/ 	.short	(.L_47 - .L_46)
	.align		4
.L_46:
        /*0074*/ 	.word	index@(.nv.constant0._Z20CUDASearchInTheKDBoxjPfPjS0_)
        /*0078*/ 	.short	0x0380
        /*007a*/ 	.short	0x0020


	//----- nvinfo : EIATTR_SW_WAR
	.align		4
.L_47:
        /*007c*/ 	.byte	0x04, 0x36
        /*007e*/ 	.short	(.L_49 - .L_48)
.L_48:
        /*0080*/ 	.word	0x00000008
.L_49:


//--------------------- .nv.callgraph             --------------------------
	.section	.nv.callgraph,"",@"SHT_CUDA_CALLGRAPH"
	.align	4
	.sectionentsize	8
	.align		4
        /*0000*/ 	.word	0x00000000
	.align		4
        /*0004*/ 	.word	0xffffffff
	.align		4
        /*0008*/ 	.word	0x00000000
	.align		4
        /*000c*/ 	.word	0xfffffffe
	.align		4
        /*0010*/ 	.word	0x00000000
	.align		4
        /*0014*/ 	.word	0xfffffffd
	.align		4
        /*0018*/ 	.word	0x00000000
	.align		4
        /*001c*/ 	.word	0xfffffffc


//--------------------- .text._Z15CUDABFSparalleljPfPjS0_S0_ --------------------------
	.section	.text._Z15CUDABFSparalleljPfPjS0_S0_,"ax",@progbits
	.align	128
        .global         _Z15CUDABFSparalleljPfPjS0_S0_
        .type           _Z15CUDABFSparalleljPfPjS0_S0_,@function
        .size           _Z15CUDABFSparalleljPfPjS0_S0_,(.L_x_77 - _Z15CUDABFSparalleljPfPjS0_S0_)
        .other          _Z15CUDABFSparalleljPfPjS0_S0_,@"STO_CUDA_ENTRY STV_DEFAULT"
_Z15CUDABFSparalleljPfPjS0_S0_:
.text._Z15CUDABFSparalleljPfPjS0_S0_:
[----:B------:R-:W0:Y:S01]  /*0000*/  LDC R1, c[0x0][0x37c] ;  /* 0x0000df00ff017b82 */ /* 0x000e220000000800 */
[----:B------:R-:W1:Y:S01]  /*0010*/  S2R R13, SR_TID.X ;  /* 0x00000000000d7919 */ /* 0x000e620000002100 */
[----:B------:R-:W2:Y:S01]  /*0020*/  LDCU UR8, c[0x0][0x380] ;  /* 0x00007000ff0877ac */ /* 0x000ea20008000800 */
[----:B0-----:R-:W-:Y:S01]  /*0030*/  VIADD R1, R1, 0xfffffdd8 ;  /* 0xfffffdd801017836 */ /* 0x001fe20000000000 */
[----:B------:R-:W0:Y:S04]  /*0040*/  S2R R0, SR_CTAID.X ;  /* 0x0000000000007919 */ /* 0x000e280000002500 */
[C---:B------:R-:W-:Y:S02]  /*0050*/  R2UR UR12, R1.reuse ;  /* 0x00000000010c72ca */ /* 0x040fe400000e0000 */
[----:B------:R-:W-:-:S02]  /*0060*/  R2UR UR9, R1 ;  /* 0x00000000010972ca */ /* 0x000fc400000e0000 */
[----:B-1----:R-:W-:-:S05]  /*0070*/  SHF.R.U32.HI R17, RZ, 0x4, R13 ;  /* 0x00000004ff117819 */ /* 0x002fca000001160d */
[----:B0-----:R-:W-:-:S05]  /*0080*/  IMAD R17, R0, 0x10, R17 ;  /* 0x0000001000117824 */ /* 0x001fca00078e0211 */
[----:B--2---:R-:W-:-:S13]  /*0090*/  ISETP.GE.U32.AND P0, PT, R17, UR8, PT ;  /* 0x0000000811007c0c */ /* 0x004fda000bf06070 */
[----:B------:R-:W-:Y:S05]  /*00a0*/  @P0 EXIT ;  /* 0x000000000000094d */ /* 0x000fea0003800000 */
[----:B------:R-:W0:Y:S01]  /*00b0*/  LDC.64 R6, c[0x0][0x388] ;  /* 0x0000e200ff067b82 */ /* 0x000e220000000a00 */
[----:B------:R-:W1:Y:S01]  /*00c0*/  LDCU.64 UR6, c[0x0][0x358] ;  /* 0x00006b00ff0677ac */ /* 0x000e620008000a00 */
[----:B------:R-:W-:-:S04]  /*00d0*/  VIADD R5, R17, UR8 ;  /* 0x0000000811057c36 */ /* 0x000fc80008000000 */
[----:B------:R-:W-:Y:S02]  /*00e0*/  VIADD R9, R5, UR8 ;  /* 0x0000000805097c36 */ /* 0x000fe40008000000 */
[----:B0-----:R-:W-:-:S04]  /*00f0*/  IMAD.WIDE.U32 R2, R17, 0x4, R6 ;  /* 0x0000000411027825 */ /* 0x001fc800078e0006 */
[--C-:B------:R-:W-:Y:S02]  /*0100*/  IMAD.WIDE.U32 R4, R5, 0x4, R6.reuse ;  /* 0x0000000405047825 */ /* 0x100fe400078e0006 */
[----:B-1----:R0:W2:Y:S02]  /*0110*/  LDG.E R3, desc[UR6][R2.64] ;  /* 0x0000000602037981 */ /* 0x0020a4000c1e1900 */
[----:B------:R-:W-:Y:S02]  /*0120*/  IMAD.WIDE.U32 R6, R9, 0x4, R6 ;  /* 0x0000000409067825 */ /* 0x000fe400078e0006 */
[----:B------:R1:W3:Y:S04]  /*0130*/  LDG.E R12, desc[UR6][R4.64] ;  /* 0x00000006040c7981 */ /* 0x0002e8000c1e1900 */
[----:B------:R3:W4:Y:S01]  /*0140*/  LDG.E R7, desc[UR6][R6.64] ;  /* 0x0000000606077981 */ /* 0x000722000c1e1900 */
[----:B------:R-:W-:Y:S01]  /*0150*/  I2FP.F32.U32 R8, UR8 ;  /* 0x0000000800087c45 */ /* 0x000fe20008201000 */
[----:B------:R-:W-:-:S02]  /*0160*/  IMAD.MOV.U32 R11, RZ, RZ, 0x3dc6b27f ;  /* 0x3dc6b27fff0b7424 */ /* 0x000fc400078e00ff */
[----:B------:R-:W-:Y:S01]  /*0170*/  HFMA2 R14, -RZ, RZ, 0, 0 ;  /* 0x00000000ff0e7431 */ /* 0x000fe200000001ff */
[----:B------:R0:W-:Y:S01]  /*0180*/  STL [R1+0x220], RZ ;  /* 0x000220ff01007387 */ /* 0x0001e20000100800 */
[C---:B------:R-:W-:Y:S01]  /*0190*/  IADD3 R0, PT, PT, R8.reuse, -0x3f3504f3, RZ ;  /* 0xc0cafb0d08007810 */ /* 0x040fe20007ffe0ff */
[----:B------:R-:W-:Y:S01]  /*01a0*/  BSSY B0, `(.L_x_0) ;  /* 0x0000195000007945 */ /* 0x000fe20003800000 */
[----:B------:R-:W-:Y:S01]  /*01b0*/  ISETP.GT.U32.AND P0, PT, R8, 0x7f7fffff, PT ;  /* 0x7f7fffff0800780c */ /* 0x000fe20003f04070 */
[----:B------:R0:W-:Y:S01]  /*01c0*/  STL.64 [R1+0x218], RZ ;  /* 0x000218ff01007387 */ /* 0x0001e20000100a00 */
[----:B------:R-:W-:-:S05]  /*01d0*/  LOP3.LUT R9, R0, 0xff800000, RZ, 0xc0, !PT ;  /* 0xff80000000097812 */ /* 0x000fca00078ec0ff */
[----:B------:R-:W-:-:S04]  /*01e0*/  IMAD.IADD R0, R8, 0x1, -R9 ;  /* 0x0000000108007824 */ /* 0x000fc800078e0a09 */
[----:B------:R-:W-:Y:S01]  /*01f0*/  FADD R10, R0, -1 ;  /* 0xbf800000000a7421 */ /* 0x000fe20000000000 */
[----:B------:R-:W-:-:S03]  /*0200*/  LOP3.LUT R0, R13, 0xf, RZ, 0xc0, !PT ;  /* 0x0000000f0d007812 */ /* 0x000fc600078ec0ff */
[----:B------:R-:W-:Y:S01]  /*0210*/  FFMA R11, R10, R11, -0.16845393180847167969 ;  /* 0xbe2c7f300a0b7423 */ /* 0x000fe2000000000b */
[----:B------:R-:W-:Y:S02]  /*0220*/  ISETP.NE.AND P1, PT, R0, RZ, PT ;  /* 0x000000ff0000720c */ /* 0x000fe40003f25270 */
[----:B------:R-:W-:Y:S01]  /*0230*/  I2FP.F32.S32 R0, R9 ;  /* 0x0000000900007245 */ /* 0x000fe20000201400 */
[----:B------:R-:W-:Y:S01]  /*0240*/  FFMA R11, R10, R11, 0.1716887056827545166 ;  /* 0x3e2fcf2a0a0b7423 */ /* 0x000fe2000000000b */
[----:B------:R-:W-:-:S03]  /*0250*/  IMAD.MOV.U32 R9, RZ, RZ, 0x7f800000 ;  /* 0x7f800000ff097424 */ /* 0x000fc600078e00ff */
[----:B------:R-:W-:Y:S01]  /*0260*/  FFMA R11, R10, R11, -0.17900948226451873779 ;  /* 0xbe374e430a0b7423 */ /* 0x000fe2000000000b */
[----:B------:R-:W-:-:S03]  /*0270*/  FFMA R0, R0, 1.1920928955078125e-07, RZ ;  /* 0x3400000000007823 */ /* 0x000fc600000000ff */
[C---:B------:R-:W-:Y:S02]  /*0280*/  FFMA R11, R10.reuse, R11, 0.20512372255325317383 ;  /* 0x3e520bf40a0b7423 */ /* 0x040fe4000000000b */
[----:B0-----:R-:W-:Y:S01]  /*0290*/  @!P1 IMAD.MOV.U32 R2, RZ, RZ, 0x1 ;  /* 0x00000001ff029424 */ /* 0x001fe200078e00ff */
[----:B------:R0:W-:Y:S01]  /*02a0*/  @!P1 STL [R1+0x18], RZ ;  /* 0x000018ff01009387 */ /* 0x0001e20000100800 */
[C---:B------:R-:W-:Y:S01]  /*02b0*/  FFMA R11, R10.reuse, R11, -0.24046532809734344482 ;  /* 0xbe763c8b0a0b7423 */ /* 0x040fe2000000000b */
[----:B------:R-:W-:Y:S02]  /*02c0*/  @!P1 IMAD.MOV.U32 R14, RZ, RZ, 0x1 ;  /* 0x00000001ff0e9424 */ /* 0x000fe400078e00ff */
[----:B------:R0:W-:Y:S01]  /*02d0*/  @!P1 STL [R1+0x21c], R2 ;  /* 0x00021c0201009387 */ /* 0x0001e20000100800 */
[----:B------:R-:W-:-:S03]  /*02e0*/  FFMA R11, R10, R11, 0.28857114911079406738 ;  /* 0x3e93bf990a0b7423 */ /* 0x000fc6000000000b */
[----:B------:R0:W-:Y:S01]  /*02f0*/  @!P1 STL [R1+0x220], R2 ;  /* 0x0002200201009387 */ /* 0x0001e20000100800 */
[----:B------:R-:W-:-:S04]  /*0300*/  FFMA R11, R10, R11, -0.36067417263984680176 ;  /* 0xbeb8aa490a0b7423 */ /* 0x000fc8000000000b */
[----:B------:R-:W-:-:S04]  /*0310*/  FFMA R11, R10, R11, 0.48089820146560668945 ;  /* 0x3ef6384a0a0b7423 */ /* 0x000fc8000000000b */
[----:B------:R-:W-:-:S04]  /*0320*/  FFMA R11, R10, R11, -0.72134751081466674805 ;  /* 0xbf38aa3b0a0b7423 */ /* 0x000fc8000000000b */
[----:B------:R-:W-:-:S04]  /*0330*/  FMUL R11, R10, R11 ;  /* 0x0000000b0a0b7220 */ /* 0x000fc80000400000 */
[----:B------:R-:W-:-:S04]  /*0340*/  FMUL R11, R10, R11 ;  /* 0x0000000b0a0b7220 */ /* 0x000fc80000400000 */
[----:B------:R-:W-:-:S04]  /*0350*/  FFMA R11, R10, 1.4426950216293334961, R11 ;  /* 0x3fb8aa3b0a0b7823 */ /* 0x000fc8000000000b */
[----:B-1----:R-:W-:Y:S01]  /*0360*/  FADD R5, R0, R11 ;  /* 0x0000000b00057221 */ /* 0x002fe20000000000 */
[----:B------:R-:W-:-:S06]  /*0370*/  @P0 FFMA R5, R8, R9, +INF ;  /* 0x7f80000008050423 */ /* 0x000fcc0000000009 */
[----:B------:R-:W1:Y:S02]  /*0380*/  F2I.FLOOR.NTZ R5, R5 ;  /* 0x0000000500057305 */ /* 0x000e640000207100 */
[----:B-1----:R-:W-:Y:S01]  /*0390*/  ISETP.GE.AND P0, PT, R5, RZ, PT ;  /* 0x000000ff0500720c */ /* 0x002fe20003f06270 */
[C---:B--2---:R-:W-:Y:S01]  /*03a0*/  FADD R0, R3.reuse, -0.20000000298023223877 ;  /* 0xbe4ccccd03007421 */ /* 0x044fe20000000000 */
[----:B------:R-:W-:Y:S01]  /*03b0*/  FADD R4, R3, 0.20000000298023223877 ;  /* 0x3e4ccccd03047421 */ /* 0x000fe20000000000 */
[C---:B---3--:R-:W-:Y:S01]  /*03c0*/  FADD R6, R12.reuse, -0.20000000298023223877 ;  /* 0xbe4ccccd0c067421 */ /* 0x048fe20000000000 */
[----:B------:R-:W-:Y:S02]  /*03d0*/  FADD R8, R12, 0.20000000298023223877 ;  /* 0x3e4ccccd0c087421 */ /* 0x000fe40000000000 */
[----:B------:R0:W-:Y:S01]  /*03e0*/  STL [R1], R0 ;  /* 0x0000000001007387 */ /* 0x0001e20000100800 */
[C---:B----4-:R-:W-:Y:S01]  /*03f0*/  FADD R10, R7.reuse, -0.20000000298023223877 ;  /* 0xbe4ccccd070a7421 */ /* 0x050fe20000000000 */
[----:B------:R-:W-:-:S02]  /*0400*/  FADD R12, R7, 0.20000000298023223877 ;  /* 0x3e4ccccd070c7421 */ /* 0x000fc40000000000 */
[----:B------:R0:W-:Y:S01]  /*0410*/  STL [R1+0xc], R4 ;  /* 0x00000c0401007387 */ /* 0x0001e20000100800 */
[----:B------:R-:W-:-:S03]  /*0420*/  IMAD.MOV.U32 R7, RZ, RZ, RZ ;  /* 0x000000ffff077224 */ /* 0x000fc600078e00ff */
[----:B------:R0:W-:Y:S04]  /*0430*/  STL [R1+0x4], R6 ;  /* 0x0000040601007387 */ /* 0x0001e80000100800 */
[----:B------:R0:W-:Y:S04]  /*0440*/  STL [R1+0x10], R8 ;  /* 0x0000100801007387 */ /* 0x0001e80000100800 */
[----:B------:R0:W-:Y:S04]  /*0450*/  STL [R1+0x8], R10 ;  /* 0x0000080a01007387 */ /* 0x0001e80000100800 */
[----:B------:R0:W-:Y:S01]  /*0460*/  STL [R1+0x14], R12 ;  /* 0x0000140c01007387 */ /* 0x0001e20000100800 */
[----:B------:R-:W-:Y:S05]  /*0470*/  @!P0 BRA `(.L_x_1) ;  /* 0x00000014009c8947 */ /* 0x000fea0003800000 */
[----:B------:R-:W1:Y:S01]  /*0480*/  LDCU.64 UR10, c[0x0][0x3a0] ;  /* 0x00007400ff0a77ac */ /* 0x000e620008000a00 */
[----:B------:R-:W-:Y:S01]  /*0490*/  IMAD.MOV.U32 R29, RZ, RZ, 0x4 ;  /* 0x00000004ff1d7424 */ /* 0x000fe200078e00ff */
[----:B------:R-:W-:Y:S01]  /*04a0*/  MOV R20, RZ ;  /* 0x000000ff00147202 */ /* 0x000fe20000000f00 */
[--C-:B------:R-:W-:Y:S01]  /*04b0*/  IMAD.MOV.U32 R16, RZ, RZ, R14.reuse ;  /* 0x000000ffff107224 */ /* 0x100fe200078e000e */
[----:B------:R-:W-:Y:S01]  /*04c0*/  USHF.L.U32 UR4, UR8, 0x5, URZ ;  /* 0x0000000508047899 */ /* 0x000fe200080006ff */
[--C-:B------:R-:W-:Y:S01]  /*04d0*/  IMAD.MOV.U32 R19, RZ, RZ, R14.reuse ;  /* 0x000000ffff137224 */ /* 0x100fe200078e000e */
[----:B------:R-:W-:Y:S01]  /*04e0*/  UIADD3 UR5, UPT, UPT, UR12, 0x18, URZ ;  /* 0x000000180c057890 */ /* 0x000fe2000fffe0ff */
[----:B------:R-:W-:Y:S02]  /*04f0*/  IMAD.MOV.U32 R18, RZ, RZ, R14 ;  /* 0x000000ffff127224 */ /* 0x000fe400078e000e */
[----:B------:R-:W-:Y:S01]  /*0500*/  IMAD.MOV.U32 R7, RZ, RZ, RZ ;  /* 0x000000ffff077224 */ /* 0x000fe200078e00ff */
[----:B0-----:R-:W-:-:S05]  /*0510*/  LEA R2, P0, R17, UR4, 0x8 ;  /* 0x0000000411027c11 */ /* 0x001fca000f8040ff */
[----:B------:R-:W-:Y:S01]  /*0520*/  IMAD.X R3, RZ, RZ, RZ, P0 ;  /* 0x000000ffff037224 */ /* 0x000fe200000e06ff */
[----:B-1----:R-:W-:-:S04]  /*0530*/  LEA R22, P0, R2, UR10, 0x2 ;  /* 0x0000000a02167c11 */ /* 0x002fc8000f8010ff */
[----:B------:R-:W-:-:S09]  /*0540*/  LEA.HI.X R23, R2, UR11, R3, 0x2, P0 ;  /* 0x0000000b02177c11 */ /* 0x000fd200080f1403 */
.L_x_30:
[----:B------:R-:W-:Y:S01]  /*0550*/  ISETP.NE.AND P0, PT, R20, R29, PT ;  /* 0x0000001d1400720c */ /* 0x000fe20003f05270 */
[----:B------:R-:W-:Y:S01]  /*0560*/  BSSY B1, `(.L_x_2) ;  /* 0x00000d7000017945 */ /* 0x000fe20003800000 */
[----:B0-----:R-:W-:-:S11]  /*0570*/  MOV R36, R19 ;  /* 0x0000001300247202 */ /* 0x001fd60000000f00 */
[----:B-12---:R-:W-:Y:S05]  /*0580*/  @P0 BRA `(.L_x_3) ;  /* 0x0000000c00500947 */ /* 0x006fea0003800000 */
[----:B------:R-:W0:Y:S01]  /*0590*/  LDCU UR4, c[0x0][0x380] ;  /* 0x00007000ff0477ac */ /* 0x000e220008000800 */
[----:B------:R-:W1:Y:S01]  /*05a0*/  S2R R21, SR_TID.X ;  /* 0x0000000000157919 */ /* 0x000e620000002100 */
[----:B------:R-:W2:Y:S01]  /*05b0*/  LDCU.64 UR10, c[0x0][0x3a0] ;  /* 0x00007400ff0a77ac */ /* 0x000ea20008000a00 */
[----:B0-----:R-:W-:-:S06]  /*05c0*/  USHF.L.U32 UR4, UR4, 0x4, URZ ;  /* 0x0000000404047899 */ /* 0x001fcc00080006ff */
[----:B------:R-:W-:-:S05]  /*05d0*/  LEA R2, P1, R17, UR4, 0x4 ;  /* 0x0000000411027c11 */ /* 0x000fca000f8220ff */
[----:B------:R-:W-:Y:S01]  /*05e0*/  IMAD.X R3, RZ, RZ, RZ, P1 ;  /* 0x000000ffff037224 */ /* 0x000fe200008e06ff */
[C---:B--2---:R-:W-:Y:S02]  /*05f0*/  LEA R24, P1, R2.reuse, UR10, 0x2 ;  /* 0x0000000a02187c11 */ /* 0x044fe4000f8210ff */
[----:B-1----:R-:W-:Y:S02]  /*0600*/  LOP3.LUT R21, R21, 0xf, RZ, 0xc0, !PT ;  /* 0x0000000f15157812 */ /* 0x002fe400078ec0ff */
[----:B------:R-:W-:Y:S01]  /*0610*/  LEA.HI.X R25, R2, UR11, R3, 0x2, P1 ;  /* 0x0000000b02197c11 */ /* 0x000fe200088f1403 */
[----:B------:R-:W-:Y:S05]  /*0620*/  WARPSYNC.ALL ;  /* 0x0000000000007948 */ /* 0x000fea0003800000 */
[C---:B------:R-:W-:Y:S01]  /*0630*/  IMAD.WIDE.U32 R2, R21.reuse, 0x4, R24 ;  /* 0x0000000415027825 */ /* 0x040fe200078e0018 */
[----:B------:R-:W-:-:S04]  /*0640*/  ISETP.NE.AND P0, PT, R21, RZ, PT ;  /* 0x000000ff1500720c */ /* 0x000fc80003f05270 */
[----:B------:R-:W-:Y:S09]  /*0650*/  STG.E desc[UR6][R2.64], R19 ;  /* 0x0000001302007986 */ /* 0x000ff2000c101906 */
[----:B------:R-:W-:-:S04]  /*0660*/  @P0 VIADD R27, R21, 0xffffffff ;  /* 0xffffffff151b0836 */ /* 0x000fc80000000000 */
[----:B------:R-:W-:Y:S01]  /*0670*/  @P0 IMAD.WIDE.U32 R26, R27, 0x4, R24 ;  /* 0x000000041b1a0825 */ /* 0x000fe200078e0018 */
[----:B------:R-:W-:Y:S06]  /*0680*/  BAR.SYNC.DEFER_BLOCKING 0x0 ;  /* 0x0000000000007b1d */ /* 0x000fec0000010000 */
[----:B------:R-:W2:Y:S02]  /*0690*/  @P0 LDG.E R30, desc[UR6][R26.64] ;  /* 0x000000061a1e0981 */ /* 0x000ea4000c1e1900 */
[----:B------:R-:W-:Y:S06]  /*06a0*/  BAR.SYNC.DEFER_BLOCKING 0x0 ;  /* 0x0000000000007b1d */ /* 0x000fec0000010000 */
[----:B------:R-:W2:Y:S01]  /*06b0*/  @P0 LDG.E R29, desc[UR6][R2.64] ;  /* 0x00000006021d0981 */ /* 0x000ea2000c1e1900 */
[----:B------:R-:W-:-:S13]  /*06c0*/  ISETP.GE.U32.AND P1, PT, R21, 0x2, PT ;  /* 0x000000021500780c */ /* 0x000fda0003f26070 */
[----:B------:R-:W-:Y:S02]  /*06d0*/  @P1 VIADD R37, R21, 0xfffffffe ;  /* 0xfffffffe15251836 */ /* 0x000fe40000000000 */
[----:B--2---:R-:W-:Y:S02]  /*06e0*/  @P0 IMAD.IADD R35, R30, 0x1, R29 ;  /* 0x000000011e230824 */ /* 0x004fe400078e021d */
[----:B------:R-:W-:-:S03]  /*06f0*/  @P1 IMAD.WIDE.U32 R28, R37, 0x4, R24 ;  /* 0x00000004251c1825 */ /* 0x000fc600078e0018 */
[----:B------:R0:W-:Y:S01]  /*0700*/  @P0 STG.E desc[UR6][R2.64], R35 ;  /* 0x0000002302000986 */ /* 0x0001e2000c101906 */
[----:B------:R-:W-:Y:S06]  /*0710*/  BAR.SYNC.DEFER_BLOCKING 0x0 ;  /* 0x0000000000007b1d */ /* 0x000fec0000010000 */
[----:B------:R-:W2:Y:S02]  /*0720*/  @P1 LDG.E R30, desc[UR6][R28.64] ;  /* 0x000000061c1e1981 */ /* 0x000ea4000c1e1900 */
[----:B------:R-:W-:Y:S06]  /*0730*/  BAR.SYNC.DEFER_BLOCKING 0x0 ;  /* 0x0000000000007b1d */ /* 0x000fec0000010000 */
[----:B------:R-:W2:Y:S01]  /*0740*/  @P1 LDG.E R27, desc[UR6][R2.64] ;  /* 0x00000006021b1981 */ /* 0x000ea2000c1e1900 */
[----:B------:R-:W-:-:S13]  /*0750*/  ISETP.GE.U32.AND P0, PT, R21, 0x4, PT ;  /* 0x000000041500780c */ /* 0x000fda0003f06070 */
[----:B------:R-:W-:Y:S01]  /*0760*/  @P0 IADD3 R39, PT, PT, R21, -0x4, RZ ;  /* 0xfffffffc15270810 */ /* 0x000fe20007ffe0ff */
[----:B--2---:R-:W-:-:S04]  /*0770*/  @P1 IMAD.IADD R37, R30, 0x1, R27 ;  /* 0x000000011e251824 */ /* 0x004fc800078e021b */
[----:B------:R-:W-:Y:S01]  /*0780*/  @P0 IMAD.WIDE.U32 R26, R39, 0x4, R24 ;  /* 0x00000004271a0825 */ /* 0x000fe200078e0018 */
[----:B------:R1:W-:Y:S01]  /*0790*/  @P1 STG.E desc[UR6][R2.64], R37 ;  /* 0x0000002502001986 */ /* 0x0003e2000c101906 */
[----:B------:R-:W-:Y:S06]  /*07a0*/  BAR.SYNC.DEFER_BLOCKING 0x0 ;  /* 0x0000000000007b1d */ /* 0x000fec0000010000 */
[----:B------:R-:W0:Y:S02]  /*07b0*/  @P0 LDG.E R30, desc[UR6][R26.64] ;  /* 0x000000061a1e0981 */ /* 0x000e24000c1e1900 */
[----:B------:R-:W-:Y:S06]  /*07c0*/  BAR.SYNC.DEFER_BLOCKING 0x0 ;  /* 0x0000000000007b1d */ /* 0x000fec0000010000 */
[----:B------:R-:W0:Y:S01]  /*07d0*/  @P0 LDG.E R29, desc[UR6][R2.64] ;  /* 0x00000006021d0981 */ /* 0x000e22000c1e1900 */
[----:B------:R-:W-:-:S13]  /*07e0*/  ISETP.GE.U32.AND P1, PT, R21, 0x8, PT ;  /* 0x000000081500780c */ /* 0x000fda0003f26070 */
[----:B------:R-:W-:Y:S02]  /*07f0*/  @P1 VIADD R39, R21, 0xfffffff8 ;  /* 0xfffffff815271836 */ /* 0x000fe40000000000 */
[----:B0-----:R-:W-:Y:S02]  /*0800*/  @P0 IMAD.IADD R35, R30, 0x1, R29 ;  /* 0x000000011e230824 */ /* 0x001fe400078e021d */
[----:B------:R-:W-:-:S03]  /*0810*/  @P1 IMAD.WIDE.U32 R28, R39, 0x4, R24 ;  /* 0x00000004271c1825 */ /* 0x000fc600078e0018 */
[----:B------:R1:W-:Y:S01]  /*0820*/  @P0 STG.E desc[UR6][R2.64], R35 ;  /* 0x0000002302000986 */ /* 0x0003e2000c101906 */
[----:B------:R-:W-:Y:S06]  /*0830*/  BAR.SYNC.DEFER_BLOCKING 0x0 ;  /* 0x0000000000007b1d */ /* 0x000fec0000010000 */
[----:B------:R-:W2:Y:S02]  /*0840*/  @P1 LDG.E R30, desc[UR6][R28.64] ;  /* 0x000000061c1e1981 */ /* 0x000ea4000c1e1900 */
[----:B------:R-:W-:Y:S06]  /*0850*/  BAR.SYNC.DEFER_BLOCKING 0x0 ;  /* 0x0000000000007b1d */ /* 0x000fec0000010000 */
[----:B------:R-:W2:Y:S02]  /*0860*/  @P1 LDG.E R27, desc[UR6][R2.64] ;  /* 0x00000006021b1981 */ /* 0x000ea4000c1e1900 */
[----:B--2---:R-:W-:-:S05]  /*0870*/  @P1 IMAD.IADD R27, R30, 0x1, R27 ;  /* 0x000000011e1b1824 */ /* 0x004fca00078e021b */
[----:B------:R1:W-:Y:S01]  /*0880*/  @P1 STG.E desc[UR6][R2.64], R27 ;  /* 0x0000001b02001986 */ /* 0x0003e2000c101906 */
[----:B------:R-:W-:Y:S06]  /*0890*/  BAR.SYNC.DEFER_BLOCKING 0x0 ;  /* 0x0000000000007b1d */ /* 0x000fec0000010000 */
[----:B------:R1:W5:Y:S01]  /*08a0*/  LDG.E R38, desc[UR6][R24.64+0x3c] ;  /* 0x00003c0618267981 */ /* 0x000362000c1e1900 */
[----:B------:R-:W-:Y:S01]  /*08b0*/  ISETP.NE.AND P0, PT, R19, RZ, PT ;  /* 0x000000ff1300720c */ /* 0x000fe20003f05270 */
[----:B------:R-:W-:Y:S01]  /*08c0*/  BSSY.RECONVERGENT B2, `(.L_x_4) ;  /* 0x0000088000027945 */ /* 0x000fe20003800200 */
[----:B------:R-:W-:-:S11]  /*08d0*/  HFMA2 R36, -RZ, RZ, 0, 0 ;  /* 0x00000000ff247431 */ /* 0x000fd600000001ff */
[----:B-1----:R-:W-:Y:S05]  /*08e0*/  @!P0 BRA `(.L_x_5) ;  /* 0x0000000800148947 */ /* 0x002fea0003800000 */
[----:B------:R0:W5:Y:S04]  /*08f0*/  LDG.E R41, desc[UR6][R2.64] ;  /* 0x0000000602297981 */ /* 0x000168000c1e1900 */
[----:B------:R0:W5:Y:S01]  /*0900*/  LDL R40, [R1+0x218] ;  /* 0x0002180001287983 */ /* 0x0001620000100800 */
[----:B------:R-:W-:Y:S01]  /*0910*/  ISETP.GE.U32.AND P0, PT, R19, 0x4, PT ;  /* 0x000000041300780c */ /* 0x000fe20003f06070 */
[----:B------:R-:W-:Y:S01]  /*0920*/  BSSY.RECONVERGENT B3, `(.L_x_6) ;  /* 0x000004c000037945 */ /* 0x000fe20003800200 */
[----:B------:R-:W-:Y:S02]  /*0930*/  IMAD.MOV.U32 R24, RZ, RZ, RZ ;  /* 0x000000ffff187224 */ /* 0x000fe400078e00ff */
[--C-:B------:R-:W-:Y:S02]  /*0940*/  IMAD.MOV.U32 R36, RZ, RZ, R19.reuse ;  /* 0x000000ffff247224 */ /* 0x100fe400078e0013 */
[----:B------:R-:W-:-:S07]  /*0950*/  IMAD.MOV.U32 R39, RZ, RZ, R19 ;  /* 0x000000ffff277224 */ /* 0x000fce00078e0013 */
[----:B0-----:R-:W-:Y:S05]  /*0960*/  @!P0 BRA `(.L_x_7) ;  /* 0x00000004001c8947 */ /* 0x001fea0003800000 */
[----:B------:R-:W-:Y:S01]  /*0970*/  LOP3.LUT R35, R19, 0xfffffffc, RZ, 0xc0, !PT ;  /* 0xfffffffc13237812 */ /* 0x000fe200078ec0ff */
[----:B------:R-:W-:Y:S01]  /*0980*/  BSSY.RECONVERGENT B4, `(.L_x_8) ;  /* 0x0000044000047945 */ /* 0x000fe20003800200 */
[--C-:B-----5:R-:W-:Y:S01]  /*0990*/  IADD3 R43, PT, PT, R41, 0x3, -R19.reuse ;  /* 0x00000003292b7810 */ /* 0x120fe20007ffe813 */
[----:B------:R-:W-:Y:S01]  /*09a0*/  IMAD.MOV.U32 R39, RZ, RZ, R19 ;  /* 0x000000ffff277224 */ /* 0x000fe200078e0013 */
[----:B------:R-:W-:Y:S01]  /*09b0*/  MOV R36, R19 ;  /* 0x0000001300247202 */ /* 0x000fe20000000f00 */
[----:B------:R-:W-:-:S07]  /*09c0*/  IMAD.MOV R35, RZ, RZ, -R35 ;  /* 0x000000ffff237224 */ /* 0x000fce00078e0a23 */
.L_x_9:
[----:B------:R-:W-:Y:S01]  /*09d0*/  ISETP.NE.AND P0, PT, R39, RZ, PT ;  /* 0x000000ff2700720c */ /* 0x000fe20003f05270 */
[----:B------:R-:W-:Y:S02]  /*09e0*/  IMAD.MOV.U32 R37, RZ, RZ, RZ ;  /* 0x000000ffff257224 */ /* 0x000fe400078e00ff */
[----:B------:R-:W-:Y:S02]  /*09f0*/  HFMA2 R44, -RZ, RZ, 0, 0 ;  /* 0x00000000ff2c7431 */ /* 0x000fe400000001ff */
[----:B------:R-:W-:-:S08]  /*0a00*/  IMAD.MOV.U32 R42, RZ, RZ, RZ ;  /* 0x000000ffff2a7224 */ /* 0x000fd000078e00ff */
[----:B------:R-:W-:Y:S01]  /*0a10*/  @P0 IADD3 R37, PT, PT, R39, -0x1, RZ ;  /* 0xffffffff27250810 */ /* 0x000fe20007ffe0ff */
[C---:B0-----:R-:W-:Y:S01]  /*0a20*/  @P0 VIADD R2, R40.reuse, 0x1 ;  /* 0x0000000128020836 */ /* 0x041fe20000000000 */
[----:B------:R-:W-:Y:S02]  /*0a30*/  @P0 LEA R3, R40, UR5, 0x2 ;  /* 0x0000000528030c11 */ /* 0x000fe4000f8e10ff */
[C---:B------:R-:W-:Y:S02]  /*0a40*/  ISETP.NE.AND P1, PT, R37.reuse, RZ, PT ;  /* 0x000000ff2500720c */ /* 0x040fe40003f25270 */
[----:B------:R-:W-:Y:S01]  /*0a50*/  @P0 LOP3.LUT R40, R2, 0x7f, RZ, 0xc0, !PT ;  /* 0x0000007f02280812 */ /* 0x000fe200078ec0ff */
[----:B------:R0:W2:Y:S10]  /*0a60*/  @P0 LDL R31, [R3] ;  /* 0x00000000031f0983 */ /* 0x0000b40000100800 */
[----:B------:R-:W-:-:S05]  /*0a70*/  @P1 VIADD R42, R37, 0xffffffff ;  /* 0xffffffff252a1836 */ /* 0x000fca0000000000 */
[----:B------:R-:W-:Y:S01]  /*0a80*/  ISETP.NE.AND P2, PT, R42, RZ, PT ;  /* 0x000000ff2a00720c */ /* 0x000fe20003f45270 */
[C---:B------:R-:W-:Y:S01]  /*0a90*/  @P1 VIADD R2, R40.reuse, 0x1 ;  /* 0x0000000128021836 */ /* 0x040fe20000000000 */
[----:B------:R-:W-:Y:S01]  /*0aa0*/  @P1 LEA R25, R40, UR5, 0x2 ;  /* 0x0000000528191c11 */ /* 0x000fe2000f8e10ff */
[----:B------:R1:W-:Y:S10]  /*0ab0*/  @P0 STL [R1+0x218], R40 ;  /* 0x0002182801000387 */ /* 0x0003f40000100800 */
[----:B------:R-:W-:Y:S01]  /*0ac0*/  @P2 VIADD R44, R42, 0xffffffff ;  /* 0xffffffff2a2c2836 */ /* 0x000fe20000000000 */
[----:B-1----:R-:W-:-:S04]  /*0ad0*/  @P1 LOP3.LUT R40, R2, 0x7f, RZ, 0xc0, !PT ;  /* 0x0000007f02281812 */ /* 0x002fc800078ec0ff */
[----:B------:R-:W-:Y:S01]  /*0ae0*/  ISETP.NE.AND P3, PT, R44, RZ, PT ;  /* 0x000000ff2c00720c */ /* 0x000fe20003f65270 */
[C---:B------:R-:W-:Y:S01]  /*0af0*/  @P2 VIADD R2, R40.reuse, 0x1 ;  /* 0x0000000128022836 */ /* 0x040fe20000000000 */
[----:B------:R-:W-:Y:S01]  /*0b00*/  @P0 STL [R1+0x220], R37 ;  /* 0x0002202501000387 */ /* 0x000fe20000100800 */
[----:B------:R-:W-:-:S03]  /*0b10*/  @P2 LEA R24, R40, UR5, 0x2 ;  /* 0x0000000528182c11 */ /* 0x000fc6000f8e10ff */
[----:B------:R1:W3:Y:S04]  /*0b20*/  @P1 LDL R11, [R25] ;  /* 0x00000000190b1983 */ /* 0x0002e80000100800 */
[----:B------:R4:W-:Y:S04]  /*0b30*/  @P1 STL [R1+0x218], R40 ;  /* 0x0002182801001387 */ /* 0x0009e80000100800 */
[----:B------:R-:W-:Y:S04]  /*0b40*/  @P1 STL [R1+0x220], R42 ;  /* 0x0002202a01001387 */ /* 0x000fe80000100800 */
[----:B------:R5:W3:Y:S01]  /*0b50*/  @P2 LDL R13, [R24] ;  /* 0x00000000180d2983 */ /* 0x000ae20000100800 */
[----:B----4-:R-:W-:-:S04]  /*0b60*/  @P2 LOP3.LUT R40, R2, 0x7f, RZ, 0xc0, !PT ;  /* 0x0000007f02282812 */ /* 0x010fc800078ec0ff */
[----:B------:R-:W-:Y:S01]  /*0b70*/  @P3 LEA R26, R40, UR5, 0x2 ;  /* 0x00000005281a3c11 */ /* 0x000fe2000f8e10ff */
[----:B------:R-:W-:Y:S04]  /*0b80*/  @P2 STL [R1+0x220], R44 ;  /* 0x0002202c01002387 */ /* 0x000fe80000100800 */
[----:B------:R4:W-:Y:S04]  /*0b90*/  @P2 STL [R1+0x218], R40 ;  /* 0x0002182801002387 */ /* 0x0009e80000100800 */
[----:B------:R5:W3:Y:S01]  /*0ba0*/  @P3 LDL R15, [R26] ;  /* 0x000000001a0f3983 */ /* 0x000ae20000100800 */
[C---:B------:R-:W-:Y:S01]  /*0bb0*/  IADD3 R29, PT, PT, R43.reuse, -0x3, RZ ;  /* 0xfffffffd2b1d7810 */ /* 0x040fe20007ffe0ff */
[----:B0-----:R-:W-:-:S02]  /*0bc0*/  VIADD R3, R43, 0xfffffffe ;  /* 0xfffffffe2b037836 */ /* 0x001fc40000000000 */
[----:B------:R-:W-:Y:S02]  /*0bd0*/  @P3 VIADD R27, R40, 0x1 ;  /* 0x00000001281b3836 */ /* 0x000fe40000000000 */
[----:B-1----:R-:W-:Y:S02]  /*0be0*/  VIADD R25, R43, 0xffffffff ;  /* 0xffffffff2b197836 */ /* 0x002fe40000000000 */
[--C-:B------:R-:W-:Y:S01]  /*0bf0*/  IMAD.WIDE.U32 R28, R29, 0x4, R22.reuse ;  /* 0x000000041d1c7825 */ /* 0x100fe200078e0016 */
[----:B------:R-:W-:Y:S02]  /*0c00*/  MOV R39, RZ ;  /* 0x000000ff00277202 */ /* 0x000fe40000000f00 */
[----:B----4-:R-:W-:Y:S01]  /*0c10*/  @P3 LOP3.LUT R40, R27, 0x7f, RZ, 0xc0, !PT ;  /* 0x0000007f1b283812 */ /* 0x010fe200078ec0ff */
[----:B------:R-:W-:-:S04]  /*0c20*/  IMAD.WIDE.U32 R2, R3, 0x4, R22 ;  /* 0x0000000403027825 */ /* 0x000fc800078e0016 */
[----:B-----5:R-:W-:-:S04]  /*0c30*/  IMAD.WIDE.U32 R24, R25, 0x4, R22 ;  /* 0x0000000419187825 */ /* 0x020fc800078e0016 */
[----:B------:R-:W-:-:S04]  /*0c40*/  IMAD.WIDE.U32 R26, R43, 0x4, R22 ;  /* 0x000000042b1a7825 */ /* 0x000fc800078e0016 */
[----:B------:R-:W-:Y:S01]  /*0c50*/  @P3 VIADD R39, R44, 0xffffffff ;  /* 0xffffffff2c273836 */ /* 0x000fe20000000000 */
[----:B------:R0:W-:Y:S01]  /*0c60*/  @P3 STL [R1+0x218], R40 ;  /* 0x0002182801003387 */ /* 0x0001e20000100800 */
[----:B------:R-:W-:-:S03]  /*0c70*/  VIADD R35, R35, 0x4 ;  /* 0x0000000423237836 */ /* 0x000fc60000000000 */
[----:B------:R0:W-:Y:S01]  /*0c80*/  @P3 STL [R1+0x220], R39 ;  /* 0x0002202701003387 */ /* 0x0001e20000100800 */
[--C-:B------:R-:W-:Y:S01]  /*0c90*/  @P0 IMAD.MOV.U32 R14, RZ, RZ, R37.reuse ;  /* 0x000000ffff0e0224 */ /* 0x100fe200078e0025 */
[----:B------:R-:W-:Y:S01]  /*0ca0*/  @P0 MOV R36, R37 ;  /* 0x0000002500240202 */ /* 0x000fe20000000f00 */
[----:B------:R-:W-:Y:S01]  /*0cb0*/  @P0 IMAD.MOV.U32 R16, RZ, RZ, R37 ;  /* 0x000000ffff100224 */ /* 0x000fe200078e0025 */
[----:B------:R-:W-:Y:S01]  /*0cc0*/  ISETP.NE.AND P0, PT, R35, RZ, PT ;  /* 0x000000ff2300720c */ /* 0x000fe20003f05270 */
[--C-:B------:R-:W-:Y:S01]  /*0cd0*/  @P1 IMAD.MOV.U32 R14, RZ, RZ, R42.reuse ;  /* 0x000000ffff0e1224 */ /* 0x100fe200078e002a */
[----:B------:R-:W-:Y:S01]  /*0ce0*/  @P1 MOV R36, R42 ;  /* 0x0000002a00241202 */ /* 0x000fe20000000f00 */
[----:B------:R-:W-:Y:S01]  /*0cf0*/  @P1 IMAD.MOV.U32 R16, RZ, RZ, R42 ;  /* 0x000000ffff101224 */ /* 0x000fe200078e002a */
[----:B------:R-:W-:Y:S01]  /*0d00*/  IADD3 R43, PT, PT, R43, 0x4, RZ ;  /* 0x000000042b2b7810 */ /* 0x000fe20007ffe0ff */
[--C-:B------:R-:W-:Y:S02]  /*0d10*/  @P2 IMAD.MOV.U32 R14, RZ, RZ, R44.reuse ;  /* 0x000000ffff0e2224 */ /* 0x100fe400078e002c */
[----:B------:R-:W-:-:S02]  /*0d20*/  @P2 IMAD.MOV.U32 R16, RZ, RZ, R44 ;  /* 0x000000ffff102224 */ /* 0x000fc400078e002c */
[----:B------:R-:W-:Y:S02]  /*0d30*/  @P2 IMAD.MOV.U32 R36, RZ, RZ, R44 ;  /* 0x000000ffff242224 */ /* 0x000fe400078e002c */
[--C-:B------:R-:W-:Y:S02]  /*0d40*/  @P3 IMAD.MOV.U32 R14, RZ, RZ, R39.reuse ;  /* 0x000000ffff0e3224 */ /* 0x100fe400078e0027 */
[--C-:B------:R-:W-:Y:S02]  /*0d50*/  @P3 IMAD.MOV.U32 R16, RZ, RZ, R39.reuse ;  /* 0x000000ffff103224 */ /* 0x100fe400078e0027 */
[----:B------:R-:W-:Y:S01]  /*0d60*/  @P3 IMAD.MOV.U32 R36, RZ, RZ, R39 ;  /* 0x000000ffff243224 */ /* 0x000fe200078e0027 */
[----:B--2---:R0:W-:Y:S04]  /*0d70*/  STG.E desc[UR6][R28.64], R31 ;  /* 0x0000001f1c007986 */ /* 0x0041e8000c101906 */
[----:B---3--:R0:W-:Y:S04]  /*0d80*/  STG.E desc[UR6][R2.64], R11 ;  /* 0x0000000b02007986 */ /* 0x0081e8000c101906 */
[----:B------:R0:W-:Y:S04]  /*0d90*/  STG.E desc[UR6][R24.64], R13 ;  /* 0x0000000d18007986 */ /* 0x0001e8000c101906 */
[----:B------:R0:W-:Y:S01]  /*0da0*/  STG.E desc[UR6][R26.64], R15 ;  /* 0x0000000f1a007986 */ /* 0x0001e2000c101906 */
[----:B------:R-:W-:Y:S05]  /*0db0*/  @P0 BRA `(.L_x_9) ;  /* 0xfffffffc00040947 */ /* 0x000fea000383ffff */
[----:B------:R-:W-:Y:S05]  /*0dc0*/  BSYNC.RECONVERGENT B4 ;  /* 0x0000000000047941 */ /* 0x000fea0003800200 */
.L_x_8:
[----:B0-----:R-:W-:-:S07]  /*0dd0*/  LOP3.LUT R24, R19, 0xfffffffc, RZ, 0xc0, !PT ;  /* 0xfffffffc13187812 */ /* 0x001fce00078ec0ff */
.L_x_7:
[----:B------:R-:W-:Y:S05]  /*0de0*/  BSYNC.RECONVERGENT B3 ;  /* 0x0000000000037941 */ /* 0x000fea0003800200 */
.L_x_6:
[----:B------:R-:W-:-:S04]  /*0df0*/  LOP3.LUT R27, R19, 0x3, RZ, 0xc0, !PT ;  /* 0x00000003131b7812 */ /* 0x000fc800078ec0ff */
[----:B------:R-:W-:-:S13]  /*0e00*/  ISETP.NE.AND P0, PT, R27, RZ, PT ;  /* 0x000000ff1b00720c */ /* 0x000fda0003f05270 */
[----:B------:R-:W-:Y:S05]  /*0e10*/  @!P0 BRA `(.L_x_5) ;  /* 0x0000000000c88947 */ /* 0x000fea0003800000 */
[----:B------:R-:W-:-:S13]  /*0e20*/  ISETP.NE.AND P0, PT, R39, RZ, PT ;  /* 0x000000ff2700720c */ /* 0x000fda0003f05270 */
[----:B-----5:R-:W-:-:S05]  /*0e30*/  @P0 LEA R25, R40, UR5, 0x2 ;  /* 0x0000000528190c11 */ /* 0x020fca000f8e10ff */
[----:B------:R-:W2:Y:S01]  /*0e40*/  @P0 LDL R32, [R25] ;  /* 0x0000000019200983 */ /* 0x000ea20000100800 */
[----:B------:R-:W-:Y:S01]  /*0e50*/  IADD3 R41, PT, PT, R24, R41, -R19 ;  /* 0x0000002918297210 */ /* 0x000fe20007ffe813 */
[----:B------:R-:W-:Y:S02]  /*0e60*/  HFMA2 R24, -RZ, RZ, 0, 0 ;  /* 0x00000000ff187431 */ /* 0x000fe400000001ff */
[----:B------:R-:W-:Y:S01]  /*0e70*/  @P0 VIADD R19, R40, 0x1 ;  /* 0x0000000128130836 */ /* 0x000fe20000000000 */
[----:B------:R-:W-:Y:S01]  /*0e80*/  ISETP.NE.AND P1, PT, R27, 0x1, PT ;  /* 0x000000011b00780c */ /* 0x000fe20003f25270 */
[----:B------:R-:W-:-:S03]  /*0e90*/  IMAD.WIDE.U32 R2, R41, 0x4, R22 ;  /* 0x0000000429027825 */ /* 0x000fc600078e0016 */
[----:B------:R-:W-:Y:S01]  /*0ea0*/  @P0 LOP3.LUT R40, R19, 0x7f, RZ, 0xc0, !PT ;  /* 0x0000007f13280812 */ /* 0x000fe200078ec0ff */
[----:B------:R-:W-:-:S04]  /*0eb0*/  @P0 VIADD R24, R39, 0xffffffff ;  /* 0xffffffff27180836 */ /* 0x000fc80000000000 */
[----:B------:R0:W-:Y:S01]  /*0ec0*/  @P0 STL [R1+0x218], R40 ;  /* 0x0002182801000387 */ /* 0x0001e20000100800 */
[--C-:B------:R-:W-:Y:S01]  /*0ed0*/  @P0 IMAD.MOV.U32 R14, RZ, RZ, R24.reuse ;  /* 0x000000ffff0e0224 */ /* 0x100fe200078e0018 */
[----:B------:R-:W-:Y:S01]  /*0ee0*/  @P0 MOV R16, R24 ;  /* 0x0000001800100202 */ /* 0x000fe20000000f00 */
[----:B------:R-:W-:Y:S01]  /*0ef0*/  @P0 IMAD.MOV.U32 R36, RZ, RZ, R24 ;  /* 0x000000ffff240224 */ /* 0x000fe200078e0018 */
[----:B------:R0:W-:Y:S04]  /*0f00*/  @P0 STL [R1+0x220], R24 ;  /* 0x0002201801000387 */ /* 0x0001e80000100800 */
[----:B--2---:R0:W-:Y:S01]  /*0f10*/  STG.E desc[UR6][R2.64], R32 ;  /* 0x0000002002007986 */ /* 0x0041e2000c101906 */
[----:B------:R-:W-:Y:S05]  /*0f20*/  @!P1 BRA `(.L_x_5) ;  /* 0x0000000000849947 */ /* 0x000fea0003800000 */
[----:B------:R-:W-:-:S13]  /*0f30*/  ISETP.NE.AND P0, PT, R24, RZ, PT ;  /* 0x000000ff1800720c */ /* 0x000fda0003f05270 */
[----:B------:R-:W-:-:S05]  /*0f40*/  @P0 LEA R19, R40, UR5, 0x2 ;  /* 0x0000000528130c11 */ /* 0x000fca000f8e10ff */
[----:B------:R-:W2:Y:S01]  /*0f50*/  @P0 LDL R33, [R19] ;  /* 0x0000000013210983 */ /* 0x000ea20000100800 */
[----:B0-----:R-:W-:Y:S01]  /*0f60*/  VIADD R3, R41, 0x1 ;  /* 0x0000000129037836 */ /* 0x001fe20000000000 */
[----:B------:R-:W-:Y:S01]  /*0f70*/  @P0 IADD3 R25, PT, PT, R40, 0x1, RZ ;  /* 0x0000000128190810 */ /* 0x000fe20007ffe0ff */
[----:B------:R-:W-:Y:S01]  /*0f80*/  IMAD.MOV.U32 R26, RZ, RZ, RZ ;  /* 0x000000ffff1a7224 */ /* 0x000fe200078e00ff */
[----:B------:R-:W-:Y:S01]  /*0f90*/  ISETP.NE.AND P1, PT, R27, 0x2, PT ;  /* 0x000000021b00780c */ /* 0x000fe20003f25270 */
[----:B------:R-:W-:Y:S01]  /*0fa0*/  IMAD.WIDE.U32 R2, R3, 0x4, R22 ;  /* 0x0000000403027825 */ /* 0x000fe200078e0016 */
[----:B------:R-:W-:-:S03]  /*0fb0*/  @P0 LOP3.LUT R40, R25, 0x7f, RZ, 0xc0, !PT ;  /* 0x0000007f19280812 */ /* 0x000fc600078ec0ff */
[----:B------:R-:W-:Y:S02]  /*0fc0*/  @P0 VIADD R26, R24, 0xffffffff ;  /* 0xffffffff181a0836 */ /* 0x000fe40000000000 */
[----:B------:R1:W-:Y:S02]  /*0fd0*/  @P0 STL [R1+0x218], R40 ;  /* 0x0002182801000387 */ /* 0x0003e40000100800 */
[--C-:B------:R-:W-:Y:S01]  /*0fe0*/  @P0 IMAD.MOV.U32 R14, RZ, RZ, R26.reuse ;  /* 0x000000ffff0e0224 */ /* 0x100fe200078e001a */
[----:B------:R-:W-:Y:S01]  /*0ff0*/  @P0 MOV R36, R26 ;  /* 0x0000001a00240202 */ /* 0x000fe20000000f00 */
[----:B------:R1:W-:Y:S01]  /*1000*/  @P0 STL [R1+0x220], R26 ;  /* 0x0002201a01000387 */ /* 0x0003e20000100800 */
[----:B------:R-:W-:-:S03]  /*1010*/  @P0 IMAD.MOV.U32 R16, RZ, RZ, R26 ;  /* 0x000000ffff100224 */ /* 0x000fc600078e001a */
[----:B--2---:R1:W-:Y:S01]  /*1020*/  STG.E desc[UR6][R2.64], R33 ;  /* 0x0000002102007986 */ /* 0x0043e2000c101906 */
[----:B------:R-:W-:Y:S05]  /*1030*/  @!P1 BRA `(.L_x_5) ;  /* 0x0000000000409947 */ /* 0x000fea0003800000 */
[----:B------:R-:W-:Y:S01]  /*1040*/  ISETP.NE.AND P0, PT, R26, RZ, PT ;  /* 0x000000ff1a00720c */ /* 0x000fe20003f05270 */
[----:B-1----:R-:W-:Y:S01]  /*1050*/  VIADD R3, R41, 0x2 ;  /* 0x0000000229037836 */ /* 0x002fe20000000000 */
[----:B------:R-:W-:Y:S03]  /*1060*/  BSSY.RECONVERGENT B3, `(.L_x_10) ;  /* 0x000000c000037945 */ /* 0x000fe60003800200 */
[----:B------:R-:W-:-:S08]  /*1070*/  IMAD.WIDE.U32 R2, R3, 0x4, R22 ;  /* 0x0000000403027825 */ /* 0x000fd000078e0016 */
[----:B------:R-:W-:Y:S05]  /*1080*/  @!P0 BRA `(.L_x_11) ;  /* 0x0000000000248947 */ /* 0x000fea0003800000 */
[C---:B------:R-:W-:Y:S01]  /*1090*/  VIADD R24, R40.reuse, 0x1 ;  /* 0x0000000128187836 */ /* 0x040fe20000000000 */
[----:B------:R-:W-:Y:S01]  /*10a0*/  LEA R34, R40, UR5, 0x2 ;  /* 0x0000000528227c11 */ /* 0x000fe2000f8e10ff */
[----:B------:R-:W-:-:S03]  /*10b0*/  VIADD R36, R26, 0xffffffff ;  /* 0xffffffff1a247836 */ /* 0x000fc60000000000 */
[----:B------:R-:W-:Y:S02]  /*10c0*/  LOP3.LUT R24, R24, 0x7f, RZ, 0xc0, !PT ;  /* 0x0000007f18187812 */ /* 0x000fe400078ec0ff */
[----:B------:R-:W5:Y:S01]  /*10d0*/  LDL R34, [R34] ;  /* 0x0000000022227983 */ /* 0x000f620000100800 */
[----:B------:R-:W-:Y:S01]  /*10e0*/  MOV R14, R36 ;  /* 0x00000024000e7202 */ /* 0x000fe20000000f00 */
[----:B------:R-:W-:Y:S02]  /*10f0*/  IMAD.MOV.U32 R16, RZ, RZ, R36 ;  /* 0x000000ffff107224 */ /* 0x000fe400078e0024 */
[----:B------:R0:W-:Y:S04]  /*1100*/  STL [R1+0x218], R24 ;  /* 0x0002181801007387 */ /* 0x0001e80000100800 */
[----:B------:R0:W-:Y:S02]  /*1110*/  STL [R1+0x220], R36 ;  /* 0x0002202401007387 */ /* 0x0001e40000100800 */
.L_x_11:
[----:B------:R-:W-:Y:S05]  /*1120*/  BSYNC.RECONVERGENT B3 ;  /* 0x0000000000037941 */ /* 0x000fea0003800200 */
.L_x_10:
[----:B-----5:R2:W-:Y:S02]  /*1130*/  STG.E desc[UR6][R2.64], R34 ;  /* 0x0000002202007986 */ /* 0x0205e4000c101906 */
.L_x_5:
[----:B------:R-:W-:Y:S05]  /*1140*/  BSYNC.RECONVERGENT B2 ;  /* 0x0000000000027941 */ /* 0x000fea0003800200 */
.L_x_4:
[----:B------:R-:W-:Y:S01]  /*1150*/  BAR.SYNC.DEFER_BLOCKING 0x0 ;  /* 0x0000000000007b1d */ /* 0x000fe20000010000 */
[----:B-----5:R-:W-:Y:S01]  /*1160*/  ISETP.GE.U32.AND P0, PT, R21, R38, PT ;  /* 0x000000261500720c */ /* 0x020fe20003f06070 */
[----:B------:R-:W-:-:S12]  /*1170*/  VIADD R29, R20, 0x3 ;  /* 0x00000003141d7836 */ /* 0x000fd80000000000 */
[----:B------:R-:W-:Y:S05]  /*1180*/  @P0 BRA `(.L_x_3) ;  /* 0x0000000000500947 */ /* 0x000fea0003800000 */
.L_x_14:
[----:B------:R-:W-:Y:S01]  /*1190*/  ISETP.GT.U32.AND P0, PT, R36, 0x7f, PT ;  /* 0x0000007f2400780c */ /* 0x000fe20003f04070 */
[----:B------:R-:W-:-:S12]  /*11a0*/  BSSY.RECONVERGENT B2, `(.L_x_12) ;  /* 0x000000f000027945 */ /* 0x000fd80003800200 */
[----:B---3--:R-:W-:Y:S05]  /*11b0*/  @P0 BRA `(.L_x_13) ;  /* 0x0000000000340947 */ /* 0x008fea0003800000 */
[----:B012---:R-:W-:-:S06]  /*11c0*/  IMAD.WIDE.U32 R2, R21, 0x4, R22 ;  /* 0x0000000415027825 */ /* 0x007fcc00078e0016 */
[----:B------:R-:W2:Y:S01]  /*11d0*/  LDG.E R2, desc[UR6][R2.64] ;  /* 0x0000000602027981 */ /* 0x000ea2000c1e1900 */
[----:B------:R-:W-:-:S05]  /*11e0*/  LEA R19, R18, UR5, 0x2 ;  /* 0x0000000512137c11 */ /* 0x000fca000f8e10ff */
[----:B--2---:R3:W-:Y:S04]  /*11f0*/  STL [R19], R2 ;  /* 0x0000000213007387 */ /* 0x0047e80000100800 */
[----:B------:R-:W2:Y:S04]  /*1200*/  LDL R18, [R1+0x21c] ;  /* 0x00021c0001127983 */ /* 0x000ea80000100800 */
[----:B------:R-:W4:Y:S01]  /*1210*/  LDL R36, [R1+0x220] ;  /* 0x0002200001247983 */ /* 0x000f220000100800 */
[----:B--2---:R-:W-:Y:S01]  /*1220*/  VIADD R18, R18, 0x1 ;  /* 0x0000000112127836 */ /* 0x004fe20000000000 */
[----:B----4-:R-:W-:-:S04]  /*1230*/  IADD3 R36, PT, PT, R36, 0x1, RZ ;  /* 0x0000000124247810 */ /* 0x010fc80007ffe0ff */
[----:B------:R-:W-:Y:S01]  /*1240*/  LOP3.LUT R18, R18, 0x7f, RZ, 0xc0, !PT ;  /* 0x0000007f12127812 */ /* 0x000fe200078ec0ff */
[----:B------:R3:W-:Y:S01]  /*1250*/  STL [R1+0x220], R36 ;  /* 0x0002202401007387 */ /* 0x0007e20000100800 */
[--C-:B------:R-:W-:Y:S02]  /*1260*/  IMAD.MOV.U32 R14, RZ, RZ, R36.reuse ;  /* 0x000000ffff0e7224 */ /* 0x100fe400078e0024 */
[----:B------:R-:W-:Y:S01]  /*1270*/  IMAD.MOV.U32 R16, RZ, RZ, R36 ;  /* 0x000000ffff107224 */ /* 0x000fe200078e0024 */
[----:B------:R3:W-:Y:S06]  /*1280*/  STL [R1+0x21c], R18 ;  /* 0x00021c1201007387 */ /* 0x0007ec0000100800 */
.L_x_13:
[----:B------:R-:W-:Y:S05]  /*1290*/  BSYNC.RECONVERGENT B2 ;  /* 0x0000000000027941 */ /* 0x000fea0003800200 */
.L_x_12:
[----:B------:R-:W-:-:S05]  /*12a0*/  VIADD R21, R21, 0x10 ;  /* 0x0000001015157836 */ /* 0x000fca0000000000 */
[----:B------:R-:W-:-:S13]  /*12b0*/  ISETP.GE.U32.AND P0, PT, R21, R38, PT ;  /* 0x000000261500720c */ /* 0x000fda0003f06070 */
[----:B------:R-:W-:Y:S05]  /*12c0*/  @!P0 BRA `(.L_x_14) ;  /* 0xfffffffc00b08947 */ /* 0x000fea000383ffff */
.L_x_3:
[----:B------:R-:W-:Y:S05]  /*12d0*/  BSYNC B1 ;  /* 0x0000000000017941 */ /* 0x000fea0003800000 */
.L_x_2:
[----:B------:R-:W-:Y:S01]  /*12e0*/  ISETP.NE.AND P0, PT, R36, RZ, PT ;  /* 0x000000ff2400720c */ /* 0x000fe20003f05270 */
[----:B------:R-:W-:Y:S01]  /*12f0*/  BSSY.RECONVERGENT B2, `(.L_x_15) ;  /* 0x000007c000027945 */ /* 0x000fe20003800200 */
[----:B---3--:R-:W-:-:S11]  /*1300*/  HFMA2 R19, -RZ, RZ, 0, 0 ;  /* 0x00000000ff137431 */ /* 0x008fd600000001ff */
[----:B------:R-:W-:Y:S05]  /*1310*/  @!P0 BRA `(.L_x_16) ;  /* 0x0000000400e48947 */ /* 0x000fea0003800000 */
[----:B012---:R-:W-:-:S05]  /*1320*/  IMAD.HI.U32 R2, R20, -0x55555555, RZ ;  /* 0xaaaaaaab14027827 */ /* 0x007fca00078e00ff */
[----:B------:R-:W-:-:S05]  /*1330*/  SHF.R.U32.HI R35, RZ, 0x1, R2 ;  /* 0x00000001ff237819 */ /* 0x000fca0000011602 */
[----:B------:R-:W-:-:S05]  /*1340*/  IMAD R35, R35, -0x3, R20 ;  /* 0xfffffffd23237824 */ /* 0x000fca00078e0214 */
[----:B------:R-:W-:-:S05]  /*1350*/  LEA R2, R35, UR9, 0x2 ;  /* 0x0000000923027c11 */ /* 0x000fca000f8e10ff */
[----:B------:R0:W5:Y:S04]  /*1360*/  LDL R37, [R2+0xc] ;  /* 0x00000c0002257983 */ /* 0x0001680000100800 */
[----:B------:R0:W5:Y:S01]  /*1370*/  LDL R38, [R2] ;  /* 0x0000000002267983 */ /* 0x0001620000100800 */
[----:B------:R-:W-:Y:S01]  /*1380*/  BSSY.RECONVERGENT B1, `(.L_x_17) ;  /* 0x0000071000017945 */ /* 0x000fe20003800200 */
[----:B------:R-:W-:-:S07]  /*1390*/  IMAD.MOV.U32 R39, RZ, RZ, RZ ;  /* 0x000000ffff277224 */ /* 0x000fce00078e00ff */
.L_x_29:
[----:B------:R-:W-:Y:S01]  /*13a0*/  ISETP.NE.AND P4, PT, R16, RZ, PT ;  /* 0x000000ff1000720c */ /* 0x000fe20003f85270 */
[----:B------:R-:W1:Y:S08]  /*13b0*/  LDC R28, c[0x0][0x380] ;  /* 0x0000e000ff1c7b82 */ /* 0x000e700000000800 */
[----:B0-----:R-:W0:Y:S04]  /*13c0*/  LDC.64 R2, c[0x0][0x388] ;  /* 0x0000e200ff027b82 */ /* 0x001e280000000a00 */
[----:B------:R-:W2:Y:S02]  /*13d0*/  @P4 LDL R21, [R1+0x218] ;  /* 0x0002180001154983 */ /* 0x000ea40000100800 */
[----:B--2---:R-:W-:-:S05]  /*13e0*/  @P4 LEA R19, R21, UR5, 0x2 ;  /* 0x0000000515134c11 */ /* 0x004fca000f8e10ff */
[----:B------:R-:W1:Y:S01]  /*13f0*/  @P4 LDL R9, [R19] ;  /* 0x0000000013094983 */ /* 0x000e620000100800 */
[----:B------:R-:W-:Y:S02]  /*1400*/  @P4 VIADD R21, R21, 0x1 ;  /* 0x0000000115154836 */ /* 0x000fe40000000000 */
[----:B-1----:R-:W-:-:S04]  /*1410*/  IMAD R25, R35, R28, R9 ;  /* 0x0000001c23197224 */ /* 0x002fc800078e0209 */
[----:B0-----:R-:W-:-:S06]  /*1420*/  IMAD.WIDE.U32 R24, R25, 0x4, R2 ;  /* 0x0000000419187825 */ /* 0x001fcc00078e0002 */
[----:B------:R-:W2:Y:S01]  /*1430*/  LDG.E R25, desc[UR6][R24.64] ;  /* 0x0000000618197981 */ /* 0x000ea2000c1e1900 */
[----:B------:R-:W-:Y:S01]  /*1440*/  IMAD.MOV.U32 R16, RZ, RZ, RZ ;  /* 0x000000ffff107224 */ /* 0x000fe200078e00ff */
[----:B------:R-:W-:Y:S01]  /*1450*/  @P4 LOP3.LUT R26, R21, 0x7f, RZ, 0xc0, !PT ;  /* 0x0000007f151a4812 */ /* 0x000fe200078ec0ff */
[----:B------:R-:W-:Y:S01]  /*1460*/  BSSY.RECONVERGENT B3, `(.L_x_18) ;  /* 0x000001c000037945 */ /* 0x000fe20003800200 */
[----:B------:R-:W-:Y:S01]  /*1470*/  @P4 IADD3 R16, PT, PT, R14, -0x1, RZ ;  /* 0xffffffff0e104810 */ /* 0x000fe20007ffe0ff */
[----:B------:R-:W-:Y:S02]  /*1480*/  IMAD.MOV.U32 R19, RZ, RZ, 0x1 ;  /* 0x00000001ff137424 */ /* 0x000fe400078e00ff */
[----:B------:R0:W-:Y:S04]  /*1490*/  @P4 STL [R1+0x218], R26 ;  /* 0x0002181a01004387 */ /* 0x0001e80000100800 */
[----:B------:R0:W-:Y:S01]  /*14a0*/  @P4 STL [R1+0x220], R16 ;  /* 0x0002201001004387 */ /* 0x0001e20000100800 */
[----:B--2--5:R-:W-:-:S02]  /*14b0*/  FSETP.GE.AND P0, PT, R25, R38, PT ;  /* 0x000000261900720b */ /* 0x024fc40003f06000 */
[C---:B------:R-:W-:Y:S02]  /*14c0*/  FSETP.GEU.AND P5, PT, R25.reuse, R38, PT ;  /* 0x000000261900720b */ /* 0x040fe40003fae000 */
[----:B------:R-:W-:-:S13]  /*14d0*/  FSETP.LE.AND P0, PT, R25, R37, P0 ;  /* 0x000000251900720b */ /* 0x000fda0000703000 */
[----:B0-----:R-:W-:Y:S05]  /*14e0*/  @!P0 BRA `(.L_x_19) ;  /* 0x00000000004c8947 */ /* 0x001fea0003800000 */
[C---:B------:R-:W-:Y:S02]  /*14f0*/  IMAD.IADD R25, R9.reuse, 0x1, R28 ;  /* 0x0000000109197824 */ /* 0x040fe400078e021c */
[----:B------:R-:W-:-:S04]  /*1500*/  IMAD.WIDE.U32 R26, R9, 0x4, R2 ;  /* 0x00000004091a7825 */ /* 0x000fc800078e0002 */
[C---:B------:R-:W-:Y:S02]  /*1510*/  IMAD.IADD R21, R25.reuse, 0x1, R28 ;  /* 0x0000000119157824 */ /* 0x040fe400078e021c */
[--C-:B------:R-:W-:Y:S01]  /*1520*/  IMAD.WIDE.U32 R24, R25, 0x4, R2.reuse ;  /* 0x0000000419187825 */ /* 0x100fe200078e0002 */
[----:B------:R-:W2:Y:S03]  /*1530*/  LDG.E R27, desc[UR6][R26.64] ;  /* 0x000000061a1b7981 */ /* 0x000ea6000c1e1900 */
[----:B------:R-:W-:Y:S02]  /*1540*/  IMAD.WIDE.U32 R2, R21, 0x4, R2 ;  /* 0x0000000415027825 */ /* 0x000fe400078e0002 */
[----:B------:R-:W3:Y:S04]  /*1550*/  LDG.E R25, desc[UR6][R24.64] ;  /* 0x0000000618197981 */ /* 0x000ee8000c1e1900 */
[----:B------:R-:W4:Y:S01]  /*1560*/  LDG.E R3, desc[UR6][R2.64] ;  /* 0x0000000602037981 */ /* 0x000f22000c1e1900 */
[----:B--2---:R-:W-:-:S02]  /*1570*/  FSETP.GE.AND P2, PT, R27, R0, PT ;  /* 0x000000001b00720b */ /* 0x004fc40003f46000 */
[----:B---3--:R-:W-:Y:S02]  /*1580*/  FSETP.GE.AND P3, PT, R25, R6, PT ;  /* 0x000000061900720b */ /* 0x008fe40003f66000 */
[----:B----4-:R-:W-:Y:S02]  /*1590*/  FSETP.GE.AND P1, PT, R3, R10, PT ;  /* 0x0000000a0300720b */ /* 0x010fe40003f26000 */
[----:B------:R-:W-:Y:S02]  /*15a0*/  FSETP.GTU.OR P2, PT, R27, R4, !P2 ;  /* 0x000000041b00720b */ /* 0x000fe4000574c400 */
[----:B------:R-:W-:Y:S02]  /*15b0*/  FSETP.GTU.OR P3, PT, R25, R8, !P3 ;  /* 0x000000081900720b */ /* 0x000fe40005f6c400 */
[----:B------:R-:W-:-:S04]  /*15c0*/  FSETP.GTU.OR P1, PT, R3, R12, !P1 ;  /* 0x0000000c0300720b */ /* 0x000fc80004f2c400 */
[----:B------:R-:W-:-:S04]  /*15d0*/  PLOP3.LUT P1, PT, P1, P3, P2, 0xfe, 0x0 ;  /* 0x000000000000781c */ /* 0x000fc80000f27f26 */
[----:B------:R-:W-:-:S09]  /*15e0*/  ISETP.GE.U32.AND P2, PT, R7, 0x200, !P1 ;  /* 0x000002000700780c */ /* 0x000fd20004f46070 */
[----:B------:R-:W-:-:S04]  /*15f0*/  @!P1 IADD3 R21, PT, PT, R7, 0x1, RZ ;  /* 0x0000000107159810 */ /* 0x000fc80007ffe0ff */
[----:B------:R-:W-:-:S04]  /*1600*/  @P2 IMAD.MOV R21, RZ, RZ, R7 ;  /* 0x000000ffff152224 */ /* 0x000fc800078e0207 */
[----:B------:R-:W-:-:S07]  /*1610*/  @!P1 IMAD.MOV.U32 R7, RZ, RZ, R21 ;  /* 0x000000ffff079224 */ /* 0x000fce00078e0015 */
.L_x_19:
[----:B------:R-:W-:Y:S05]  /*1620*/  BSYNC.RECONVERGENT B3 ;  /* 0x0000000000037941 */ /* 0x000fea0003800200 */
.L_x_18:
[----:B------:R-:W-:Y:S01]  /*1630*/  SEL R24, R19, 0x2, P5 ;  /* 0x0000000213187807 */ /* 0x000fe20002800000 */
[----:B------:R-:W-:Y:S01]  /*1640*/  BSSY.RECONVERGENT B4, `(.L_x_20) ;  /* 0x0000041000047945 */ /* 0x000fe20003800200 */
[----:B------:R-:W-:Y:S01]  /*1650*/  SEL R21, RZ, 0x1, P5 ;  /* 0x00000001ff157807 */ /* 0x000fe20002800000 */
[----:B------:R-:W-:Y:S01]  /*1660*/  @P4 IMAD.MOV.U32 R14, RZ, RZ, R16 ;  /* 0x000000ffff0e4224 */ /* 0x000fe200078e0010 */
[----:B------:R-:W-:-:S04]  /*1670*/  SEL R24, R24, 0x2, !P0 ;  /* 0x0000000218187807 */ /* 0x000fc80004000000 */
[----:B------:R-:W-:-:S13]  /*1680*/  ISETP.GT.U32.AND P0, PT, R24, R21, PT ;  /* 0x000000151800720c */ /* 0x000fda0003f04070 */
[----:B------:R-:W-:Y:S05]  /*1690*/  @!P0 BRA `(.L_x_21) ;  /* 0x0000000000ec8947 */ /* 0x000fea0003800000 */
[----:B------:R-:W-:Y:S02]  /*16a0*/  LEA R16, R9, 0x1, 0x1 ;  /* 0x0000000109107811 */ /* 0x000fe400078e08ff */
[----:B------:R-:W-:Y:S02]  /*16b0*/  ISETP.GT.U32.AND P0, PT, R14, 0x7f, PT ;  /* 0x0000007f0e00780c */ /* 0x000fe40003f04070 */
[----:B------:R-:W-:-:S04]  /*16c0*/  IADD3 R25, PT, PT, R21, R16, RZ ;  /* 0x0000001015197210 */ /* 0x000fc80007ffe0ff */
[----:B------:R-:W-:-:S13]  /*16d0*/  ISETP.GE.U32.OR P0, PT, R25, R28, P0 ;  /* 0x0000001c1900720c */ /* 0x000fda0000706470 */
[----:B------:R-:W-:-:S05]  /*16e0*/  @!P0 LEA R26, R18, UR5, 0x2 ;  /* 0x00000005121a8c11 */ /* 0x000fca000f8e10ff */
[----:B------:R0:W-:Y:S04]  /*16f0*/  @!P0 STL [R26], R25 ;  /* 0x000000191a008387 */ /* 0x0001e80000100800 */
[----:B------:R-:W2:Y:S04]  /*1700*/  @!P0 LDL R2, [R1+0x21c] ;  /* 0x00021c0001028983 */ /* 0x000ea80000100800 */
[----:B------:R-:W3:Y:S01]  /*1710*/  @!P0 LDL R3, [R1+0x220] ;  /* 0x0002200001038983 */ /* 0x000ee20000100800 */
[----:B------:R-:W-:Y:S01]  /*1720*/  BSSY.RECONVERGENT B3, `(.L_x_22) ;  /* 0x000002e000037945 */ /* 0x000fe20003800200 */
[----:B------:R-:W-:Y:S01]  /*1730*/  SEL R19, R19, 0x2, P5 ;  /* 0x0000000213137807 */ /* 0x000fe20002800000 */
[----:B--2---:R-:W-:-:S02]  /*1740*/  @!P0 VIADD R2, R2, 0x1 ;  /* 0x0000000102028836 */ /* 0x004fc40000000000 */
[----:B---3--:R-:W-:-:S03]  /*1750*/  @!P0 VIADD R14, R3, 0x1 ;  /* 0x00000001030e8836 */ /* 0x008fc60000000000 */
[----:B------:R-:W-:Y:S01]  /*1760*/  @!P0 LOP3.LUT R18, R2, 0x7f, RZ, 0xc0, !PT ;  /* 0x0000007f02128812 */ /* 0x000fe200078ec0ff */
[----:B------:R-:W-:Y:S01]  /*1770*/  IMAD.IADD R2, R24, 0x1, -R21 ;  /* 0x0000000118027824 */ /* 0x000fe200078e0a15 */
[----:B------:R0:W-:Y:S04]  /*1780*/  @!P0 STL [R1+0x220], R14 ;  /* 0x0002200e01008387 */ /* 0x0001e80000100800 */
[----:B------:R0:W-:Y:S01]  /*1790*/  @!P0 STL [R1+0x21c], R18 ;  /* 0x00021c1201008387 */ /* 0x0001e20000100800 */
[----:B------:R-:W-:-:S13]  /*17a0*/  ISETP.NE.AND P0, PT, R2, 0x1, PT ;  /* 0x000000010200780c */ /* 0x000fda0003f05270 */
[----:B0-----:R-:W-:Y:S05]  /*17b0*/  @!P0 BRA `(.L_x_23) ;  /* 0x0000000000908947 */ /* 0x001fea0003800000 */
[----:B------:R-:W-:Y:S01]  /*17c0*/  IADD3 R3, PT, PT, R16, R19, RZ ;  /* 0x0000001310037210 */ /* 0x000fe20007ffe0ff */
[----:B------:R-:W-:Y:S01]  /*17d0*/  BSSY.RECONVERGENT B5, `(.L_x_24) ;  /* 0x000000f000057945 */ /* 0x000fe20003800200 */
[----:B------:R-:W-:Y:S01]  /*17e0*/  ISETP.GT.U32.AND P0, PT, R14, 0x7f, PT ;  /* 0x0000007f0e00780c */ /* 0x000fe20003f04070 */
[----:B------:R-:W-:Y:S01]  /*17f0*/  IMAD.MOV.U32 R19, RZ, RZ, 0x2 ;  /* 0x00000002ff137424 */ /* 0x000fe200078e00ff */
[----:B------:R-:W-:Y:S02]  /*1800*/  ISETP.NE.AND P1, PT, R2, 0x2, PT ;  /* 0x000000020200780c */ /* 0x000fe40003f25270 */
[----:B------:R-:W-:-:S13]  /*1810*/  ISETP.GE.U32.OR P0, PT, R3, R28, P0 ;  /* 0x0000001c0300720c */ /* 0x000fda0000706470 */
[----:B------:R-:W-:Y:S05]  /*1820*/  @P0 BRA `(.L_x_25) ;  /* 0x0000000000240947 */ /* 0x000fea0003800000 */
[----:B------:R-:W-:-:S05]  /*1830*/  LEA R2, R18, UR5, 0x2 ;  /* 0x0000000512027c11 */ /* 0x000fca000f8e10ff */
[----:B------:R0:W-:Y:S04]  /*1840*/  STL [R2], R3 ;  /* 0x0000000302007387 */ /* 0x0001e80000100800 */
[----:B------:R-:W2:Y:S04]  /*1850*/  LDL R18, [R1+0x21c] ;  /* 0x00021c0001127983 */ /* 0x000ea80000100800 */
[----:B------:R-:W3:Y:S01]  /*1860*/  LDL R14, [R1+0x220] ;  /* 0x00022000010e7983 */ /* 0x000ee20000100800 */
[----:B--2---:R-:W-:Y:S02]  /*1870*/  VIADD R18, R18, 0x1 ;  /* 0x0000000112127836 */ /* 0x004fe40000000000 */
[----:B---3--:R-:W-:-:S03]  /*1880*/  VIADD R14, R14, 0x1 ;  /* 0x000000010e0e7836 */ /* 0x008fc60000000000 */
[----:B------:R-:W-:Y:S02]  /*1890*/  LOP3.LUT R18, R18, 0x7f, RZ, 0xc0, !PT ;  /* 0x0000007f12127812 */ /* 0x000fe400078ec0ff */
[----:B------:R0:W-:Y:S04]  /*18a0*/  STL [R1+0x220], R14 ;  /* 0x0002200e01007387 */ /* 0x0001e80000100800 */
[----:B------:R0:W-:Y:S02]  /*18b0*/  STL [R1+0x21c], R18 ;  /* 0x00021c1201007387 */ /* 0x0001e40000100800 */
.L_x_25:
[----:B------:R-:W-:Y:S05]  /*18c0*/  BSYNC.RECONVERGENT B5 ;  /* 0x0000000000057941 */ /* 0x000fea0003800200 */
.L_x_24:
[----:B------:R-:W-:Y:S01]  /*18d0*/  SEL R19, R19, 0x3, P5 ;  /* 0x0000000313137807 */ /* 0x000fe20002800000 */
[----:B------:R-:W-:Y:S06]  /*18e0*/  @!P1 BRA `(.L_x_23) ;  /* 0x0000000000449947 */ /* 0x000fec0003800000 */
[----:B0-----:R-:W-:Y:S01]  /*18f0*/  IADD3 R3, PT, PT, R16, R19, RZ ;  /* 0x0000001310037210 */ /* 0x001fe20007ffe0ff */
[----:B------:R-:W-:Y:S01]  /*1900*/  BSSY.RECONVERGENT B5, `(.L_x_26) ;  /* 0x000000e000057945 */ /* 0x000fe20003800200 */
[----:B------:R-:W-:Y:S01]  /*1910*/  ISETP.GT.U32.AND P0, PT, R14, 0x7f, PT ;  /* 0x0000007f0e00780c */ /* 0x000fe20003f04070 */
[----:B------:R-:W-:-:S03]  /*1920*/  IMAD.MOV.U32 R19, RZ, RZ, 0x4 ;  /* 0x00000004ff137424 */ /* 0x000fc600078e00ff */
        /* <DEDUP_REMOVED lines=11> */
.L_x_27:
[----:B------:R-:W-:Y:S05]  /*19e0*/  BSYNC.RECONVERGENT B5 ;  /* 0x0000000000057941 */ /* 0x000fea0003800200 */
.L_x_26:
[----:B------:R-:W-:-:S07]  /*19f0*/  SEL R19, R19, 0x3, !P5 ;  /* 0x0000000313137807 */ /* 0x000fce0006800000 */
.L_x_23:
[----:B------:R-:W-:Y:S05]  /*1a00*/  BSYNC.RECONVERGENT B3 ;  /* 0x0000000000037941 */ /* 0x000fea0003800200 */
.L_x_22:
[----:B------:R-:W-:-:S04]  /*1a10*/  IADD3 R21, PT, PT, R21, -R24, RZ ;  /* 0x8000001815157210 */ /* 0x000fc80007ffe0ff */
[----:B------:R-:W-:-:S13]  /*1a20*/  ISETP.GT.U32.AND P0, PT, R21, -0x4, PT ;  /* 0xfffffffc1500780c */ /* 0x000fda0003f04070 */
[----:B------:R-:W-:Y:S05]  /*1a30*/  @!P0 BRA `(.L_x_28) ;  /* 0x0000000400088947 */ /* 0x000fea0003800000 */
[----:B------:R-:W-:-:S07]  /*1a40*/  IMAD.MOV.U32 R16, RZ, RZ, R14 ;  /* 0x000000ffff107224 */ /* 0x000fce00078e000e */
.L_x_21:
[----:B------:R-:W-:Y:S05]  /*1a50*/  BSYNC.RECONVERGENT B4 ;  /* 0x0000000000047941 */ /* 0x000fea0003800200 */
.L_x_20:
[----:B------:R-:W-:-:S05]  /*1a60*/  VIADD R39, R39, 0x1 ;  /* 0x0000000127277836 */ /* 0x000fca0000000000 */
[----:B------:R-:W-:-:S13]  /*1a70*/  ISETP.NE.AND P0, PT, R39, R36, PT ;  /* 0x000000242700720c */ /* 0x000fda0003f05270 */
[----:B------:R-:W-:Y:S05]  /*1a80*/  @P0 BRA `(.L_x_29) ;  /* 0xfffffff800440947 */ /* 0x000fea000383ffff */
[----:B------:R-:W-:Y:S05]  /*1a90*/  BSYNC.RECONVERGENT B1 ;  /* 0x0000000000017941 */ /* 0x000fea0003800200 */
.L_x_17:
[----:B------:R-:W-:-:S07]  /*1aa0*/  IMAD.MOV.U32 R19, RZ, RZ, R16 ;  /* 0x000000ffff137224 */ /* 0x000fce00078e0010 */
.L_x_16:
[----:B------:R-:W-:Y:S05]  /*1ab0*/  BSYNC.RECONVERGENT B2 ;  /* 0x0000000000027941 */ /* 0x000fea0003800200 */
.L_x_15:
[C---:B------:R-:W-:Y:S02]  /*1ac0*/  ISETP.NE.AND P0, PT, R20.reuse, R5, PT ;  /* 0x000000051400720c */ /* 0x040fe40003f05270 */
[----:B------:R-:W-:-:S11]  /*1ad0*/  IADD3 R20, PT, PT, R20, 0x1, RZ ;  /* 0x0000000114147810 */ /* 0x000fd60007ffe0ff */
[----:B------:R-:W-:Y:S05]  /*1ae0*/  @P0 BRA `(.L_x_30) ;  /* 0xffffffe800980947 */ /* 0x000fea000383ffff */
.L_x_1:
[----:B------:R-:W-:Y:S05]  /*1af0*/  BSYNC B0 ;  /* 0x0000000000007941 */ /* 0x000fea0003800000 */
.L_x_0:
[----:B0-----:R-:W0:Y:S01]  /*1b00*/  S2R R0, SR_TID.X ;  /* 0x0000000000007919 */ /* 0x001e220000002100 */
[----:B-12---:R-:W1:Y:S01]  /*1b10*/  LDC.64 R2, c[0x0][0x3a0] ;  /* 0x0000e800ff027b82 */ /* 0x006e620000000a00 */
[----:B------:R-:W-:Y:S01]  /*1b20*/  IMAD.SHL.U32 R5, R17, 0x10, RZ ;  /* 0x0000001011057824 */ /* 0x000fe200078e00ff */
[----:B------:R-:W-:Y:S05]  /*1b30*/  WARPSYNC.ALL ;  /* 0x0000000000007948 */ /* 0x000fea0003800000 */
[----:B------:R-:W-:Y:S01]  /*1b40*/  BSSY.RECONVERGENT B0, `(.L_x_31) ;  /* 0x000000f000007945 */ /* 0x000fe20003800200 */
[----:B-1----:R-:W-:Y:S01]  /*1b50*/  IMAD.WIDE.U32 R2, R5, 0x4, R2 ;  /* 0x0000000405027825 */ /* 0x002fe200078e0002 */
[----:B0-----:R-:W-:-:S04]  /*1b60*/  LOP3.LUT R9, R0, 0xf, RZ, 0xc0, !PT ;  /* 0x0000000f00097812 */ /* 0x001fc800078ec0ff */
[C---:B------:R-:W-:Y:S01]  /*1b70*/  ISETP.GT.U32.AND P0, PT, R9.reuse, 0x7, PT ;  /* 0x000000070900780c */ /* 0x040fe20003f04070 */
[C---:B------:R-:W-:Y:S01]  /*1b80*/  IMAD.WIDE.U32 R4, R9.reuse, 0x4, R2 ;  /* 0x0000000409047825 */ /* 0x040fe200078e0002 */
[C---:B------:R-:W-:Y:S02]  /*1b90*/  ISETP.GT.U32.AND P1, PT, R9.reuse, 0x3, PT ;  /* 0x000000030900780c */ /* 0x040fe40003f24070 */
[C---:B------:R-:W-:Y:S02]  /*1ba0*/  ISETP.GT.U32.AND P2, PT, R9.reuse, 0x1, PT ;  /* 0x000000010900780c */ /* 0x040fe40003f44070 */
[----:B------:R0:W-:Y:S01]  /*1bb0*/  STG.E desc[UR6][R4.64], R7 ;  /* 0x0000000704007986 */ /* 0x0001e2000c101906 */
[----:B------:R-:W-:Y:S01]  /*1bc0*/  BAR.SYNC.DEFER_BLOCKING 0x0 ;  /* 0x0000000000007b1d */ /* 0x000fe20000010000 */
[----:B------:R-:W-:-:S05]  /*1bd0*/  ISETP.NE.AND P3, PT, R9, RZ, PT ;  /* 0x000000ff0900720c */ /* 0x000fca0003f65270 */
[----:B------:R-:W-:Y:S08]  /*1be0*/  @P0 BRA `(.L_x_32) ;  /* 0x0000000000100947 */ /* 0x000ff00003800000 */
[----:B------:R-:W2:Y:S04]  /*1bf0*/  LDG.E R0, desc[UR6][R4.64+0x20] ;  /* 0x0000200604007981 */ /* 0x000ea8000c1e1900 */
[----:B0-----:R-:W2:Y:S02]  /*1c00*/  LDG.E R7, desc[UR6][R4.64] ;  /* 0x0000000604077981 */ /* 0x001ea4000c1e1900 */
[----:B--2---:R-:W-:-:S05]  /*1c10*/  IMAD.IADD R7, R0, 0x1, R7 ;  /* 0x0000000100077824 */ /* 0x004fca00078e0207 */
[----:B------:R1:W-:Y:S02]  /*1c20*/  STG.E desc[UR6][R4.64], R7 ;  /* 0x0000000704007986 */ /* 0x0003e4000c101906 */
.L_x_32:
[----:B------:R-:W-:Y:S05]  /*1c30*/  BSYNC.RECONVERGENT B0 ;  /* 0x0000000000007941 */ /* 0x000fea0003800200 */
.L_x_31:
[----:B------:R-:W-:Y:S06]  /*1c40*/  BAR.SYNC.DEFER_BLOCKING 0x0 ;  /* 0x0000000000007b1d */ /* 0x000fec0000010000 */
[----:B------:R-:W-:Y:S04]  /*1c50*/  BSSY.RECONVERGENT B0, `(.L_x_33) ;  /* 0x0000006000007945 */ /* 0x000fe80003800200 */
[----:B------:R-:W-:Y:S05]  /*1c60*/  @P1 BRA `(.L_x_34) ;  /* 0x0000000000101947 */ /* 0x000fea0003800000 */
[----:B------:R-:W2:Y:S04]  /*1c70*/  LDG.E R0, desc[UR6][R4.64+0x10] ;  /* 0x0000100604007981 */ /* 0x000ea8000c1e1900 */
[----:B01----:R-:W2:Y:S02]  /*1c80*/  LDG.E R7, desc[UR6][R4.64] ;  /* 0x0000000604077981 */ /* 0x003ea4000c1e1900 */
[----:B--2---:R-:W-:-:S05]  /*1c90*/  IMAD.IADD R7, R0, 0x1, R7 ;  /* 0x0000000100077824 */ /* 0x004fca00078e0207 */
[----:B------:R2:W-:Y:S02]  /*1ca0*/  STG.E desc[UR6][R4.64], R7 ;  /* 0x0000000704007986 */ /* 0x0005e4000c101906 */
.L_x_34:
[----:B------:R-:W-:Y:S05]  /*1cb0*/  BSYNC.RECONVERGENT B0 ;  /* 0x0000000000007941 */ /* 0x000fea0003800200 */
.L_x_33:
[----:B------:R-:W-:Y:S06]  /*1cc0*/  BAR.SYNC.DEFER_BLOCKING 0x0 ;  /* 0x0000000000007b1d */ /* 0x000fec0000010000 */
[----:B------:R-:W-:Y:S04]  /*1cd0*/  BSSY.RECONVERGENT B0, `(.L_x_35) ;  /* 0x0000006000007945 */ /* 0x000fe80003800200 */
[----:B------:R-:W-:Y:S05]  /*1ce0*/  @P2 BRA `(.L_x_36) ;  /* 0x0000000000102947 */ /* 0x000fea0003800000 */
[----:B------:R-:W3:Y:S04]  /*1cf0*/  LDG.E R0, desc[UR6][R4.64+0x8] ;  /* 0x0000080604007981 */ /* 0x000ee8000c1e1900 */
[----:B012---:R-:W3:Y:S02]  /*1d00*/  LDG.E R7, desc[UR6][R4.64] ;  /* 0x0000000604077981 */ /* 0x007ee4000c1e1900 */
[----:B---3--:R-:W-:-:S05]  /*1d10*/  IADD3 R7, PT, PT, R0, R7, RZ ;  /* 0x0000000700077210 */ /* 0x008fca0007ffe0ff */
[----:B------:R3:W-:Y:S02]  /*1d20*/  STG.E desc[UR6][R4.64], R7 ;  /* 0x0000000704007986 */ /* 0x0007e4000c101906 */
.L_x_36:
[----:B------:R-:W-:Y:S05]  /*1d30*/  BSYNC.RECONVERGENT B0 ;  /* 0x0000000000007941 */ /* 0x000fea0003800200 */
.L_x_35:
[----:B------:R-:W-:Y:S06]  /*1d40*/  BAR.SYNC.DEFER_BLOCKING 0x0 ;  /* 0x0000000000007b1d */ /* 0x000fec0000010000 */
[----:B------:R-:W-:Y:S04]  /*1d50*/  BSSY.RECONVERGENT B0, `(.L_x_37) ;  /* 0x0000006000007945 */ /* 0x000fe80003800200 */
[----:B------:R-:W-:Y:S05]  /*1d60*/  @P3 BRA `(.L_x_38) ;  /* 0x0000000000103947 */ /* 0x000fea0003800000 */
[----:B------:R-:W4:Y:S04]  /*1d70*/  LDG.E R0, desc[UR6][R2.64+0x4] ;  /* 0x0000040602007981 */ /* 0x000f28000c1e1900 */
[----:B0123--:R-:W4:Y:S02]  /*1d80*/  LDG.E R7, desc[UR6][R4.64] ;  /* 0x0000000604077981 */ /* 0x00ff24000c1e1900 */
[----:B----4-:R-:W-:-:S05]  /*1d90*/  IMAD.IADD R7, R0, 0x1, R7 ;  /* 0x0000000100077824 */ /* 0x010fca00078e0207 */
[----:B------:R4:W-:Y:S02]  /*1da0*/  STG.E desc[UR6][R4.64], R7 ;  /* 0x0000000704007986 */ /* 0x0009e4000c101906 */
.L_x_38:
[----:B------:R-:W-:Y:S05]  /*1db0*/  BSYNC.RECONVERGENT B0 ;  /* 0x0000000000007941 */ /* 0x000fea0003800200 */
.L_x_37:
[----:B------:R-:W-:Y:S06]  /*1dc0*/  BAR.SYNC.DEFER_BLOCKING 0x0 ;  /* 0x0000000000007b1d */ /* 0x000fec0000010000 */
[----:B------:R-:W-:Y:S04]  /*1dd0*/  BSSY.RECONVERGENT B0, `(.L_x_39) ;  /* 0x0000006000007945 */ /* 0x000fe80003800200 */
[----:B------:R-:W-:Y:S05]  /*1de0*/  @P3 BRA `(.L_x_40) ;  /* 0x0000000000103947 */ /* 0x000fea0003800000 */
[----:B------:R-:W5:Y:S01]  /*1df0*/  LDG.E R3, desc[UR6][R2.64] ;  /* 0x0000000602037981 */ /* 0x000f62000c1e1900 */
[----:B01234-:R-:W0:Y:S02]  /*1e00*/  LDC.64 R4, c[0x0][0x398] ;  /* 0x0000e600ff047b82 */ /* 0x01fe240000000a00 */
[----:B0-----:R-:W-:-:S05]  /*1e10*/  IMAD.WIDE.U32 R4, R17, 0x4, R4 ;  /* 0x0000000411047825 */ /* 0x001fca00078e0004 */
[----:B-----5:R0:W-:Y:S02]  /*1e20*/  STG.E desc[UR6][R4.64], R3 ;  /* 0x0000000304007986 */ /* 0x0201e4000c101906 */
.L_x_40:
[----:B------:R-:W-:Y:S05]  /*1e30*/  BSYNC.RECONVERGENT B0 ;  /* 0x0000000000007941 */ /* 0x000fea0003800200 */
.L_x_39:
[----:B------:R-:W-:Y:S06]  /*1e40*/  BAR.SYNC.DEFER_BLOCKING 0x0 ;  /* 0x0000000000007b1d */ /* 0x000fec0000010000 */
[----:B------:R-:W-:Y:S05]  /*1e50*/  EXIT ;  /* 0x000000000000794d */ /* 0x000fea0003800000 */
.L_x_28:
[----:B-1----:R-:W1:Y:S01]  /*1e60*/  LDC R5, c[0x0][0x380] ;  /* 0x0000e000ff057b82 */ /* 0x002e620000000800 */
[----:B--2---:R-:W-:Y:S01]  /*1e70*/  IMAD.IADD R0, R16, 0x1, R19 ;  /* 0x0000000110007824 */ /* 0x004fe200078e0213 */
[----:B------:R-:W-:Y:S01]  /*1e80*/  ISETP.GT.U32.AND P0, PT, R14, 0x7f, PT ;  /* 0x0000007f0e00780c */ /* 0x000fe20003f04070 */
[----:B------:R-:W-:Y:S02]  /*1e90*/  BSSY.RECONVERGENT B0, `(.L_x_41) ;  /* 0x000000d000007945 */ /* 0x000fe40003800200 */
[C---:B0-----:R-:W-:Y:S01]  /*1ea0*/  VIADD R2, R0.reuse, 0x1 ;  /* 0x0000000100027836 */ /* 0x041fe20000000000 */
[----:B-1----:R-:W-:-:S13]  /*1eb0*/  ISETP.GE.U32.OR P0, PT, R0, R5, P0 ;  /* 0x000000050000720c */ /* 0x002fda0000706470 */
[----:B------:R-:W-:Y:S05]  /*1ec0*/  @P0 BRA `(.L_x_42) ;  /* 0x0000000000240947 */ /* 0x000fea0003800000 */
[----:B------:R-:W-:-:S05]  /*1ed0*/  LEA R3, R18, UR5, 0x2 ;  /* 0x0000000512037c11 */ /* 0x000fca000f8e10ff */
[----:B------:R0:W-:Y:S04]  /*1ee0*/  STL [R3], R0 ;  /* 0x0000000003007387 */ /* 0x0001e80000100800 */
[----:B------:R-:W2:Y:S04]  /*1ef0*/  LDL R18, [R1+0x21c] ;  /* 0x00021c0001127983 */ /* 0x000ea80000100800 */
[----:B------:R-:W3:Y:S01]  /*1f00*/  LDL R14, [R1+0x220] ;  /* 0x00022000010e7983 */ /* 0x000ee20000100800 */
[----:B--2---:R-:W-:Y:S01]  /*1f10*/  IADD3 R18, PT, PT, R18, 0x1, RZ ;  /* 0x0000000112127810 */ /* 0x004fe20007ffe0ff */
[----:B---3--:R-:W-:-:S03]  /*1f20*/  VIADD R14, R14, 0x1 ;  /* 0x000000010e0e7836 */ /* 0x008fc60000000000 */
[----:B------:R-:W-:Y:S02]  /*1f30*/  LOP3.LUT R18, R18, 0x7f, RZ, 0xc0, !PT ;  /* 0x0000007f12127812 */ /* 0x000fe400078ec0ff */
[----:B------:R0:W-:Y:S04]  /*1f40*/  STL [R1+0x220], R14 ;  /* 0x0002200e01007387 */ /* 0x0001e80000100800 */
[----:B------:R0:W-:Y:S02]  /*1f50*/  STL [R1+0x21c], R18 ;  /* 0x00021c1201007387 */ /* 0x0001e40000100800 */
.L_x_42:
[----:B------:R-:W-:Y:S05]  /*1f60*/  BSYNC.RECONVERGENT B0 ;  /* 0x0000000000007941 */ /* 0x000fea0003800200 */
.L_x_41:
[----:B------:R-:W-:Y:S01]  /*1f70*/  ISETP.GT.U32.AND P0, PT, R14, 0x7f, PT ;  /* 0x0000007f0e00780c */ /* 0x000fe20003f04070 */
[----:B------:R-:W-:Y:S01]  /*1f80*/  BSSY.RECONVERGENT B0, `(.L_x_43) ;  /* 0x000000d000007945 */ /* 0x000fe20003800200 */
[----:B0-----:R-:W-:Y:S02]  /*1f90*/  VIADD R3, R0, 0x2 ;  /* 0x0000000200037836 */ /* 0x001fe40000000000 */
[----:B------:R-:W-:-:S13]  /*1fa0*/  ISETP.GE.U32.OR P0, PT, R2, R5, P0 ;  /* 0x000000050200720c */ /* 0x000fda0000706470 */
[----:B------:R-:W-:Y:S05]  /*1fb0*/  @P0 BRA `(.L_x_44) ;  /* 0x0000000000240947 */ /* 0x000fea0003800000 */
[----:B------:R-:W-:-:S05]  /*1fc0*/  LEA R7, R18, UR5, 0x2 ;  /* 0x0000000512077c11 */ /* 0x000fca000f8e10ff */
[----:B------:R0:W-:Y:S04]  /*1fd0*/  STL [R7], R2 ;  /* 0x0000000207007387 */ /* 0x0001e80000100800 */
[----:B------:R-:W2:Y:S04]  /*1fe0*/  LDL R18, [R1+0x21c] ;  /* 0x00021c0001127983 */ /* 0x000ea80000100800 */
[----:B------:R-:W3:Y:S01]  /*1ff0*/  LDL R14, [R1+0x220] ;  /* 0x00022000010e7983 */ /* 0x000ee20000100800 */
[----:B--2---:R-:W-:Y:S01]  /*2000*/  VIADD R18, R18, 0x1 ;  /* 0x0000000112127836 */ /* 0x004fe20000000000 */
[----:B---3--:R-:W-:-:S04]  /*2010*/  IADD3 R14, PT, PT, R14, 0x1, RZ ;  /* 0x000000010e0e7810 */ /* 0x008fc80007ffe0ff */
[----:B------:R-:W-:Y:S01]  /*2020*/  LOP3.LUT R18, R18, 0x7f, RZ, 0xc0, !PT ;  /* 0x0000007f12127812 */ /* 0x000fe200078ec0ff */
[----:B------:R0:W-:Y:S04]  /*2030*/  STL [R1+0x220], R14 ;  /* 0x0002200e01007387 */ /* 0x0001e80000100800 */
[----:B------:R0:W-:Y:S02]  /*2040*/  STL [R1+0x21c], R18 ;  /* 0x00021c1201007387 */ /* 0x0001e40000100800 */
.L_x_44:
[----:B------:R-:W-:Y:S05]  /*2050*/  BSYNC.RECONVERGENT B0 ;  /* 0x0000000000007941 */ /* 0x000fea0003800200 */
.L_x_43:
[----:B------:R-:W-:Y:S01]  /*2060*/  ISETP.GT.U32.AND P0, PT, R14, 0x7f, PT ;  /* 0x0000007f0e00780c */ /* 0x000fe20003f04070 */
[----:B------:R-:W-:Y:S01]  /*2070*/  BSSY.RECONVERGENT B0, `(.L_x_45) ;  /* 0x000000d000007945 */ /* 0x000fe20003800200 */
[----:B------:R-:W-:Y:S02]  /*2080*/  VIADD R0, R0, 0x3 ;  /* 0x0000000300007836 */ /* 0x000fe40000000000 */
[----:B------:R-:W-:-:S13]  /*2090*/  ISETP.GE.U32.OR P0, PT, R3, R5, P0 ;  /* 0x000000050300720c */ /* 0x000fda0000706470 */
[----:B------:R-:W-:Y:S05]  /*20a0*/  @P0 BRA `(.L_x_46) ;  /* 0x0000000000240947 */ /* 0x000fea0003800000 */
[----:B0-----:R-:W-:-:S05]  /*20b0*/  LEA R2, R18, UR5, 0x2 ;  /* 0x0000000512027c11 */ /* 0x001fca000f8e10ff */
        /* <DEDUP_REMOVED lines=8> */
.L_x_46:
[----:B------:R-:W-:Y:S05]  /*2140*/  BSYNC.RECONVERGENT B0 ;  /* 0x0000000000007941 */ /* 0x000fea0003800200 */
.L_x_45:
[----:B------:R-:W-:Y:S01]  /*2150*/  ISETP.GT.U32.AND P0, PT, R14, 0x7f, PT ;  /* 0x0000007f0e00780c */ /* 0x000fe20003f04070 */
[----:B------:R-:W-:Y:S03]  /*2160*/  BSSY.RECONVERGENT B0, `(.L_x_47) ;  /* 0x000000c000007945 */ /* 0x000fe60003800200 */
[----:B------:R-:W-:-:S13]  /*2170*/  ISETP.GE.U32.OR P0, PT, R0, R5, P0 ;  /* 0x000000050000720c */ /* 0x000fda0000706470 */
[----:B------:R-:W-:Y:S05]  /*2180*/  @P0 BRA `(.L_x_48) ;  /* 0x0000000000240947 */ /* 0x000fea0003800000 */
[----:B-1----:R-:W-:-:S05]  /*2190*/  LEA R3, R18, UR5, 0x2 ;  /* 0x0000000512037c11 */ /* 0x002fca000f8e10ff */
[----:B------:R2:W-:Y:S04]  /*21a0*/  STL [R3], R0 ;  /* 0x0000000003007387 */ /* 0x0005e80000100800 */
[----:B0-----:R-:W3:Y:S04]  /*21b0*/  LDL R18, [R1+0x21c] ;  /* 0x00021c0001127983 */ /* 0x001ee80000100800 */
[----:B------:R-:W4:Y:S01]  /*21c0*/  LDL R14, [R1+0x220] ;  /* 0x00022000010e7983 */ /* 0x000f220000100800 */
[----:B---3--:R-:W-:Y:S01]  /*21d0*/  IADD3 R18, PT, PT, R18, 0x1, RZ ;  /* 0x0000000112127810 */ /* 0x008fe20007ffe0ff */
[----:B----4-:R-:W-:-:S03]  /*21e0*/  VIADD R14, R14, 0x1 ;  /* 0x000000010e0e7836 */ /* 0x010fc60000000000 */
[----:B------:R-:W-:Y:S02]  /*21f0*/  LOP3.LUT R18, R18, 0x7f, RZ, 0xc0, !PT ;  /* 0x0000007f12127812 */ /* 0x000fe400078ec0ff */
[----:B------:R2:W-:Y:S04]  /*2200*/  STL [R1+0x220], R14 ;  /* 0x0002200e01007387 */ /* 0x0005e80000100800 */
[----:B------:R2:W-:Y:S02]  /*2210*/  STL [R1+0x21c], R18 ;  /* 0x00021c1201007387 */ /* 0x0005e40000100800 */
.L_x_48:
[----:B------:R-:W-:Y:S05]  /*2220*/  BSYNC.RECONVERGENT B0 ;  /* 0x0000000000007941 */ /* 0x000fea0003800200 */
.L_x_47:
[----:B------:R-:W-:Y:S01]  /*2230*/  VIADD R19, R19, 0x4 ;  /* 0x0000000413137836 */ /* 0x000fe20000000000 */
[----:B------:R-:W-:Y:S06]  /*2240*/  BRA `(.L_x_28) ;  /* 0xfffffffc00047947 */ /* 0x000fec000383ffff */
.L_x_49:
[----:B------:R-:W-:-:S00]  /*2250*/  BRA `(.L_x_49) ;  /* 0xfffffffc00fc7947 */ /* 0x000fc0000383ffff */
[----:B------:R-:W-:-:S00]  /*2260*/  NOP ;  /* 0x0000000000007918 */ /* 0x000fc00000000000 */
        /* <DEDUP_REMOVED lines=9> */
.L_x_77:


//--------------------- .text._Z20CUDASearchInTheKDBoxjPfPjS0_ --------------------------
	.section	.text._Z20CUDASearchInTheKDBoxjPfPjS0_,"ax",@progbits
	.align	128
        .global         _Z20CUDASearchInTheKDBoxjPfPjS0_
        .type           _Z20CUDASearchInTheKDBoxjPfPjS0_,@function
        .size           _Z20CUDASearchInTheKDBoxjPfPjS0_,(.L_x_78 - _Z20CUDASearchInTheKDBoxjPfPjS0_)
        .other          _Z20CUDASearchInTheKDBoxjPfPjS0_,@"STO_CUDA_ENTRY STV_DEFAULT"
_Z20CUDASearchInTheKDBoxjPfPjS0_:
.text._Z20CUDASearchInTheKDBoxjPfPjS0_:
[----:B------:R-:W0:Y:S01]  /*0000*/  LDC R1, c[0x0][0x37c] ;  /* 0x0000df00ff017b82 */ /* 0x000e220000000800 */
[----:B------:R-:W1:Y:S07]  /*0010*/  S2R R0, SR_TID.X ;  /* 0x0000000000007919 */ /* 0x000e6e0000002100 */
[----:B------:R-:W1:Y:S01]  /*0020*/  S2UR UR4, SR_CTAID.X ;  /* 0x00000000000479c3 */ /* 0x000e620000002500 */
[----:B------:R-:W2:Y:S01]  /*0030*/  LDCU UR6, c[0x0][0x380] ;  /* 0x00007000ff0677ac */ /* 0x000ea20008000800 */
[----:B0-----:R-:W-:-:S06]  /*0040*/  VIADD R1, R1, 0xfffffdd8 ;  /* 0xfffffdd801017836 */ /* 0x001fcc0000000000 */
[----:B------:R-:W1:Y:S02]  /*0050*/  LDC R21, c[0x0][0x360] ;  /* 0x0000d800ff157b82 */ /* 0x000e640000000800 */
[----:B-1----:R-:W-:-:S05]  /*0060*/  IMAD R21, R21, UR4, R0 ;  /* 0x0000000415157c24 */ /* 0x002fca000f8e0200 */
[----:B--2---:R-:W-:-:S13]  /*0070*/  ISETP.GE.U32.AND P0, PT, R21, UR6, PT ;  /* 0x0000000615007c0c */ /* 0x004fda000bf06070 */
[----:B------:R-:W-:Y:S05]  /*0080*/  @P0 EXIT ;  /* 0x000000000000094d */ /* 0x000fea0003800000 */
[----:B------:R-:W0:Y:S01]  /*0090*/  LDC.64 R8, c[0x0][0x388] ;  /* 0x0000e200ff087b82 */ /* 0x000e220000000a00 */
[----:B------:R-:W1:Y:S01]  /*00a0*/  LDCU.64 UR4, c[0x0][0x358] ;  /* 0x00006b00ff0477ac */ /* 0x000e620008000a00 */
[----:B------:R-:W-:-:S05]  /*00b0*/  VIADD R2, R21, UR6 ;  /* 0x0000000615027c36 */ /* 0x000fca0008000000 */
[----:B------:R-:W-:Y:S01]  /*00c0*/  IADD3 R3, PT, PT, R2, UR6, RZ ;  /* 0x0000000602037c10 */ /* 0x000fe2000fffe0ff */
[----:B0-----:R-:W-:-:S04]  /*00d0*/  IMAD.WIDE.U32 R4, R21, 0x4, R8 ;  /* 0x0000000415047825 */ /* 0x001fc800078e0008 */
[--C-:B------:R-:W-:Y:S02]  /*00e0*/  IMAD.WIDE.U32 R6, R2, 0x4, R8.reuse ;  /* 0x0000000402067825 */ /* 0x100fe400078e0008 */
[----:B-1----:R-:W2:Y:S02]  /*00f0*/  LDG.E R4, desc[UR4][R4.64] ;  /* 0x0000000404047981 */ /* 0x002ea4000c1e1900 */
[----:B------:R-:W-:Y:S02]  /*0100*/  IMAD.WIDE.U32 R8, R3, 0x4, R8 ;  /* 0x0000000403087825 */ /* 0x000fe400078e0008 */
[----:B------:R-:W3:Y:S04]  /*0110*/  LDG.E R6, desc[UR4][R6.64] ;  /* 0x0000000406067981 */ /* 0x000ee8000c1e1900 */
[----:B------:R0:W4:Y:S01]  /*0120*/  LDG.E R8, desc[UR4][R8.64] ;  /* 0x0000000408087981 */ /* 0x000122000c1e1900 */
[----:B------:R-:W-:Y:S01]  /*0130*/  I2FP.F32.U32 R3, UR6 ;  /* 0x0000000600037c45 */ /* 0x000fe20008201000 */
[----:B------:R-:W-:-:S02]  /*0140*/  HFMA2 R11, -RZ, RZ, 1.443359375, -0.2030029296875 ;  /* 0x3dc6b27fff0b7431 */ /* 0x000fc400000001ff */
[----:B------:R-:W-:Y:S01]  /*0150*/  IMAD.MOV.U32 R12, RZ, RZ, 0x7f800000 ;  /* 0x7f800000ff0c7424 */ /* 0x000fe200078e00ff */
[----:B------:R1:W-:Y:S01]  /*0160*/  STL [R1+0x218], RZ ;  /* 0x000218ff01007387 */ /* 0x0003e20000100800 */
[C---:B------:R-:W-:Y:S01]  /*0170*/  ISETP.GT.U32.AND P0, PT, R3.reuse, 0x7f7fffff, PT ;  /* 0x7f7fffff0300780c */ /* 0x040fe20003f04070 */
[----:B------:R-:W-:Y:S01]  /*0180*/  VIADD R0, R3, 0xc0cafb0d ;  /* 0xc0cafb0d03007836 */ /* 0x000fe20000000000 */
[----:B------:R-:W-:Y:S01]  /*0190*/  BSSY.RECONVERGENT B2, `(.L_x_50) ;  /* 0x00000b9000027945 */ /* 0x000fe20003800200 */
[----:B------:R1:W-:Y:S01]  /*01a0*/  STL [R1+0x18], RZ ;  /* 0x000018ff01007387 */ /* 0x0003e20000100800 */
[----:B0-----:R-:W-:Y:S02]  /*01b0*/  MOV R9, RZ ;  /* 0x000000ff00097202 */ /* 0x001fe40000000f00 */
[----:B------:R-:W-:-:S05]  /*01c0*/  LOP3.LUT R0, R0, 0xff800000, RZ, 0xc0, !PT ;  /* 0xff80000000007812 */ /* 0x000fca00078ec0ff */
[----:B------:R-:W-:Y:S01]  /*01d0*/  IMAD.IADD R10, R3, 0x1, -R0 ;  /* 0x00000001030a7824 */ /* 0x000fe200078e0a00 */
[----:B------:R-:W-:-:S03]  /*01e0*/  I2FP.F32.S32 R0, R0 ;  /* 0x0000000000007245 */ /* 0x000fc60000201400 */
[----:B------:R-:W-:-:S04]  /*01f0*/  FADD R10, R10, -1 ;  /* 0xbf8000000a0a7421 */ /* 0x000fc80000000000 */
[----:B------:R-:W-:-:S04]  /*0200*/  FFMA R11, R10, R11, -0.16845393180847167969 ;  /* 0xbe2c7f300a0b7423 */ /* 0x000fc8000000000b */
[----:B------:R-:W-:-:S04]  /*0210*/  FFMA R11, R10, R11, 0.1716887056827545166 ;  /* 0x3e2fcf2a0a0b7423 */ /* 0x000fc8000000000b */
[----:B------:R-:W-:-:S04]  /*0220*/  FFMA R11, R10, R11, -0.17900948226451873779 ;  /* 0xbe374e430a0b7423 */ /* 0x000fc8000000000b */
[----:B------:R-:W-:-:S04]  /*0230*/  FFMA R11, R10, R11, 0.20512372255325317383 ;  /* 0x3e520bf40a0b7423 */ /* 0x000fc8000000000b */
[----:B------:R-:W-:-:S04]  /*0240*/  FFMA R11, R10, R11, -0.24046532809734344482 ;  /* 0xbe763c8b0a0b7423 */ /* 0x000fc8000000000b */
[----:B------:R-:W-:-:S04]  /*0250*/  FFMA R11, R10, R11, 0.28857114911079406738 ;  /* 0x3e93bf990a0b7423 */ /* 0x000fc8000000000b */
[----:B------:R-:W-:-:S04]  /*0260*/  FFMA R11, R10, R11, -0.36067417263984680176 ;  /* 0xbeb8aa490a0b7423 */ /* 0x000fc8000000000b */
[----:B------:R-:W-:-:S04]  /*0270*/  FFMA R11, R10, R11, 0.48089820146560668945 ;  /* 0x3ef6384a0a0b7423 */ /* 0x000fc8000000000b */
[----:B------:R-:W-:-:S04]  /*0280*/  FFMA R11, R10, R11, -0.72134751081466674805 ;  /* 0xbf38aa3b0a0b7423 */ /* 0x000fc8000000000b */
[----:B------:R-:W-:-:S04]  /*0290*/  FMUL R11, R10, R11 ;  /* 0x0000000b0a0b7220 */ /* 0x000fc80000400000 */
[----:B------:R-:W-:-:S04]  /*02a0*/  FMUL R11, R10, R11 ;  /* 0x0000000b0a0b7220 */ /* 0x000fc80000400000 */
[----:B------:R-:W-:Y:S01]  /*02b0*/  FFMA R10, R10, 1.4426950216293334961, R11 ;  /* 0x3fb8aa3b0a0a7823 */ /* 0x000fe2000000000b */
[----:B------:R-:W-:Y:S01]  /*02c0*/  FFMA R11, R0, 1.1920928955078125e-07, RZ ;  /* 0x34000000000b7823 */ /* 0x000fe200000000ff */
[----:B------:R-:W-:-:S03]  /*02d0*/  IMAD.MOV.U32 R0, RZ, RZ, 0x1 ;  /* 0x00000001ff007424 */ /* 0x000fc600078e00ff */
[----:B------:R-:W-:Y:S01]  /*02e0*/  FADD R11, R11, R10 ;  /* 0x0000000a0b0b7221 */ /* 0x000fe20000000000 */
[----:B------:R-:W-:Y:S01]  /*02f0*/  @P0 FFMA R11, R3, R12, +INF ;  /* 0x7f800000030b0423 */ /* 0x000fe2000000000c */
[----:B------:R1:W-:Y:S04]  /*0300*/  STL [R1+0x21c], R0 ;  /* 0x00021c0001007387 */ /* 0x0003e80000100800 */
[----:B------:R1:W-:Y:S01]  /*0310*/  STL [R1+0x220], R0 ;  /* 0x0002200001007387 */ /* 0x0003e20000100800 */
[----:B------:R-:W0:Y:S02]  /*0320*/  F2I.FLOOR.NTZ R11, R11 ;  /* 0x0000000b000b7305 */ /* 0x000e240000207100 */
[----:B0-----:R-:W-:Y:S01]  /*0330*/  ISETP.GE.AND P0, PT, R11, RZ, PT ;  /* 0x000000ff0b00720c */ /* 0x001fe20003f06270 */
[C---:B--2---:R-:W-:Y:S01]  /*0340*/  FADD R22, R4.reuse, -0.20000000298023223877 ;  /* 0xbe4ccccd04167421 */ /* 0x044fe20000000000 */
[----:B------:R-:W-:Y:S01]  /*0350*/  FADD R20, R4, 0.20000000298023223877 ;  /* 0x3e4ccccd04147421 */ /* 0x000fe20000000000 */
[C---:B---3--:R-:W-:Y:S01]  /*0360*/  FADD R18, R6.reuse, -0.20000000298023223877 ;  /* 0xbe4ccccd06127421 */ /* 0x048fe20000000000 */
[----:B------:R-:W-:-:S02]  /*0370*/  FADD R16, R6, 0.20000000298023223877 ;  /* 0x3e4ccccd06107421 */ /* 0x000fc40000000000 */
[----:B------:R1:W-:Y:S01]  /*0380*/  STL [R1], R22 ;  /* 0x0000001601007387 */ /* 0x0003e20000100800 */
[C---:B----4-:R-:W-:Y:S01]  /*0390*/  FADD R14, R8.reuse, -0.20000000298023223877 ;  /* 0xbe4ccccd080e7421 */ /* 0x050fe20000000000 */
[----:B------:R-:W-:Y:S02]  /*03a0*/  FADD R12, R8, 0.20000000298023223877 ;  /* 0x3e4ccccd080c7421 */ /* 0x000fe40000000000 */
[----:B------:R1:W-:Y:S04]  /*03b0*/  STL [R1+0xc], R20 ;  /* 0x00000c1401007387 */ /* 0x0003e80000100800 */
[----:B------:R1:W-:Y:S04]  /*03c0*/  STL [R1+0x4], R18 ;  /* 0x0000041201007387 */ /* 0x0003e80000100800 */
[----:B------:R1:W-:Y:S04]  /*03d0*/  STL [R1+0x10], R16 ;  /* 0x0000101001007387 */ /* 0x0003e80000100800 */
[----:B------:R1:W-:Y:S04]  /*03e0*/  STL [R1+0x8], R14 ;  /* 0x0000080e01007387 */ /* 0x0003e80000100800 */
[----:B------:R1:W-:Y:S01]  /*03f0*/  STL [R1+0x14], R12 ;  /* 0x0000140c01007387 */ /* 0x0003e20000100800 */
[----:B------:R-:W-:Y:S05]  /*0400*/  @!P0 BRA `(.L_x_51) ;  /* 0x0000000800448947 */ /* 0x000fea0003800000 */
[----:B------:R-:W-:Y:S01]  /*0410*/  IMAD R19, R21, 0x1ff, R2 ;  /* 0x000001ff15137824 */ /* 0x000fe200078e0202 */
[----:B------:R-:W-:Y:S01]  /*0420*/  MOV R10, 0x1 ;  /* 0x00000001000a7802 */ /* 0x000fe20000000f00 */
[----:B------:R-:W-:Y:S01]  /*0430*/  VIADD R17, R1, 0x18 ;  /* 0x0000001801117836 */ /* 0x000fe20000000000 */
[----:B------:R-:W-:Y:S01]  /*0440*/  MOV R32, 0x1 ;  /* 0x0000000100207802 */ /* 0x000fe20000000f00 */
[----:B------:R-:W-:Y:S02]  /*0450*/  IMAD.MOV.U32 R34, RZ, RZ, RZ ;  /* 0x000000ffff227224 */ /* 0x000fe400078e00ff */
[----:B------:R-:W-:Y:S02]  /*0460*/  IMAD.MOV.U32 R8, RZ, RZ, 0x1 ;  /* 0x00000001ff087424 */ /* 0x000fe400078e00ff */
[----:B------:R-:W-:Y:S02]  /*0470*/  IMAD.MOV.U32 R6, RZ, RZ, 0x1 ;  /* 0x00000001ff067424 */ /* 0x000fe400078e00ff */
[----:B------:R-:W-:-:S07]  /*0480*/  IMAD.MOV.U32 R9, RZ, RZ, RZ ;  /* 0x000000ffff097224 */ /* 0x000fce00078e00ff */
.L_x_67:
[----:B------:R-:W-:Y:S01]  /*0490*/  ISETP.NE.AND P0, PT, R32, RZ, PT ;  /* 0x000000ff2000720c */ /* 0x000fe20003f05270 */
[----:B------:R-:W-:Y:S01]  /*04a0*/  BSSY.RECONVERGENT B1, `(.L_x_52) ;  /* 0x0000083000017945 */ /* 0x000fe20003800200 */
[----:B-1----:R-:W-:-:S11]  /*04b0*/  IMAD.MOV.U32 R0, RZ, RZ, RZ ;  /* 0x000000ffff007224 */ /* 0x002fd600078e00ff */
[----:B------:R-:W-:Y:S05]  /*04c0*/  @!P0 BRA `(.L_x_53) ;  /* 0x0000000800008947 */ /* 0x000fea0003800000 */
[----:B------:R-:W-:-:S05]  /*04d0*/  IMAD.HI.U32 R0, R34, -0x55555555, RZ ;  /* 0xaaaaaaab22007827 */ /* 0x000fca00078e00ff */
[----:B------:R-:W-:-:S05]  /*04e0*/  SHF.R.U32.HI R3, RZ, 0x1, R0 ;  /* 0x00000001ff037819 */ /* 0x000fca0000011600 */
[----:B------:R-:W-:-:S05]  /*04f0*/  IMAD R0, R3, -0x3, R34 ;  /* 0xfffffffd03007824 */ /* 0x000fca00078e0222 */
[----:B------:R-:W-:-:S05]  /*0500*/  LEA R0, R0, R1, 0x2 ;  /* 0x0000000100007211 */ /* 0x000fca00078e10ff */
[----:B------:R0:W5:Y:S04]  /*0510*/  LDL R30, [R0+0xc] ;  /* 0x00000c00001e7983 */ /* 0x0001680000100800 */
[----:B------:R0:W5:Y:S01]  /*0520*/  LDL R28, [R0] ;  /* 0x00000000001c7983 */ /* 0x0001620000100800 */
[----:B------:R-:W-:Y:S01]  /*0530*/  BSSY.RECONVERGENT B0, `(.L_x_54) ;  /* 0x0000078000007945 */ /* 0x000fe20003800200 */
[----:B------:R-:W-:-:S07]  /*0540*/  IMAD.MOV.U32 R15, RZ, RZ, RZ ;  /* 0x000000ffff0f7224 */ /* 0x000fce00078e00ff */
.L_x_66:
[----:B------:R-:W-:Y:S01]  /*0550*/  ISETP.NE.AND P4, PT, R6, RZ, PT ;  /* 0x000000ff0600720c */ /* 0x000fe20003f85270 */
[----:B0-----:R-:W0:Y:S08]  /*0560*/  LDC R0, c[0x0][0x380] ;  /* 0x0000e000ff007b82 */ /* 0x001e300000000800 */
[----:B------:R-:W1:Y:S04]  /*0570*/  LDC.64 R4, c[0x0][0x388] ;  /* 0x0000e200ff047b82 */ /* 0x000e680000000a00 */
[----:B------:R-:W2:Y:S01]  /*0580*/  @P4 LDL R24, [R1+0x218] ;  /* 0x0002180001184983 */ /* 0x000ea20000100800 */
[----:B------:R-:W-:-:S04]  /*0590*/  IMAD.HI.U32 R2, R34, -0x55555555, RZ ;  /* 0xaaaaaaab22027827 */ /* 0x000fc800078e00ff */
[----:B--2---:R-:W-:-:S05]  /*05a0*/  @P4 IMAD R6, R24, 0x4, R17 ;  /* 0x0000000418064824 */ /* 0x004fca00078e0211 */
[----:B------:R-:W0:Y:S01]  /*05b0*/  @P4 LDL R7, [R6] ;  /* 0x0000000006074983 */ /* 0x000e220000100800 */
[----:B------:R-:W-:-:S05]  /*05c0*/  SHF.R.U32.HI R3, RZ, 0x1, R2 ;  /* 0x00000001ff037819 */ /* 0x000fca0000011602 */
[----:B------:R-:W-:-:S04]  /*05d0*/  IMAD R3, R3, -0x3, R34 ;  /* 0xfffffffd03037824 */ /* 0x000fc800078e0222 */
[----:B0-----:R-:W-:-:S04]  /*05e0*/  IMAD R3, R3, R0, R7 ;  /* 0x0000000003037224 */ /* 0x001fc800078e0207 */
[----:B-1----:R-:W-:-:S05]  /*05f0*/  IMAD.WIDE.U32 R2, R3, 0x4, R4 ;  /* 0x0000000403027825 */ /* 0x002fca00078e0004 */
[----:B------:R-:W2:Y:S01]  /*0600*/  LDG.E R13, desc[UR4][R2.64] ;  /* 0x00000004020d7981 */ /* 0x000ea2000c1e1900 */
[----:B------:R-:W-:Y:S01]  /*0610*/  @P4 IADD3 R24, PT, PT, R24, 0x1, RZ ;  /* 0x0000000118184810 */ /* 0x000fe20007ffe0ff */
[----:B------:R-:W-:Y:S01]  /*0620*/  BSSY.RECONVERGENT B3, `(.L_x_55) ;  /* 0x000001f000037945 */ /* 0x000fe20003800200 */
[----:B------:R-:W-:Y:S02]  /*0630*/  IMAD.MOV.U32 R6, RZ, RZ, RZ ;  /* 0x000000ffff067224 */ /* 0x000fe400078e00ff */
[----:B------:R-:W-:Y:S01]  /*0640*/  @P4 LOP3.LUT R24, R24, 0x7f, RZ, 0xc0, !PT ;  /* 0x0000007f18184812 */ /* 0x000fe200078ec0ff */
[----:B------:R-:W-:-:S04]  /*0650*/  @P4 VIADD R6, R10, 0xffffffff ;  /* 0xffffffff0a064836 */ /* 0x000fc80000000000 */
[----:B------:R0:W-:Y:S01]  /*0660*/  @P4 STL [R1+0x218], R24 ;  /* 0x0002181801004387 */ /* 0x0001e20000100800 */
[----:B--2--5:R-:W-:-:S04]  /*0670*/  FSETP.GE.AND P0, PT, R13, R28, PT ;  /* 0x0000001c0d00720b */ /* 0x024fc80003f06000 */
[----:B------:R-:W-:-:S13]  /*0680*/  FSETP.LE.AND P0, PT, R13, R30, P0 ;  /* 0x0000001e0d00720b */ /* 0x000fda0000703000 */
[----:B0-----:R-:W-:Y:S05]  /*0690*/  @!P0 BRA `(.L_x_56) ;  /* 0x00000000005c8947 */ /* 0x001fea0003800000 */
[C---:B------:R-:W-:Y:S01]  /*06a0*/  IADD3 R25, PT, PT, R7.reuse, R0, RZ ;  /* 0x0000000007197210 */ /* 0x040fe20007ffe0ff */
        /* <DEDUP_REMOVED lines=10> */
[----:B------:R-:W-:Y:S02]  /*0750*/  FSETP.LE.AND P1, PT, R27, R20, P1 ;  /* 0x000000141b00720b */ /* 0x000fe40000f23000 */
[----:B------:R-:W-:Y:S02]  /*0760*/  FSETP.LE.AND P3, PT, R25, R16, P3 ;  /* 0x000000101900720b */ /* 0x000fe40001f63000 */
[----:B------:R-:W-:-:S04]  /*0770*/  FSETP.LE.AND P2, PT, R5, R12, P2 ;  /* 0x0000000c0500720b */ /* 0x000fc80001743000 */
[----:B------:R-:W-:-:S04]  /*0780*/  PLOP3.LUT P1, PT, P2, P3, P1, 0x80, 0x0 ;  /* 0x000000000000781c */ /* 0x000fc80001727010 */
[----:B------:R-:W-:-:S13]  /*0790*/  ISETP.GT.U32.OR P1, PT, R9, 0x1ff, !P1 ;  /* 0x000001ff0900780c */ /* 0x000fda0004f24470 */
[----:B------:R-:W-:Y:S05]  /*07a0*/  @P1 BRA `(.L_x_56) ;  /* 0x0000000000181947 */ /* 0x000fea0003800000 */
[----:B------:R-:W0:Y:S02]  /*07b0*/  LDC.64 R4, c[0x0][0x398] ;  /* 0x0000e600ff047b82 */ /* 0x000e240000000a00 */
[----:B0-----:R-:W-:-:S05]  /*07c0*/  IMAD.WIDE.U32 R4, R19, 0x4, R4 ;  /* 0x0000000413047825 */ /* 0x001fca00078e0004 */
[----:B------:R0:W-:Y:S04]  /*07d0*/  STG.E desc[UR4][R4.64], R7 ;  /* 0x0000000704007986 */ /* 0x0001e8000c101904 */
[----:B------:R0:W5:Y:S01]  /*07e0*/  LDG.E R13, desc[UR4][R2.64] ;  /* 0x00000004020d7981 */ /* 0x000162000c1e1900 */
[----:B------:R-:W-:Y:S01]  /*07f0*/  VIADD R9, R9, 0x1 ;  /* 0x0000000109097836 */ /* 0x000fe20000000000 */
[----:B------:R-:W-:-:S07]  /*0800*/  IADD3 R19, PT, PT, R19, 0x1, RZ ;  /* 0x0000000113137810 */ /* 0x000fce0007ffe0ff */
.L_x_56:
[----:B------:R-:W-:Y:S05]  /*0810*/  BSYNC.RECONVERGENT B3 ;  /* 0x0000000000037941 */ /* 0x000fea0003800200 */
.L_x_55:
[----:B------:R-:W-:Y:S01]  /*0820*/  IMAD.MOV.U32 R24, RZ, RZ, 0x1 ;  /* 0x00000001ff187424 */ /* 0x000fe200078e00ff */
[----:B-----5:R-:W-:Y:S01]  /*0830*/  FSETP.GEU.AND P1, PT, R13, R28, PT ;  /* 0x0000001c0d00720b */ /* 0x020fe20003f2e000 */
[----:B------:R1:W-:Y:S01]  /*0840*/  @P4 STL [R1+0x220], R6 ;  /* 0x0002200601004387 */ /* 0x0003e20000100800 */
[----:B------:R-:W-:Y:S01]  /*0850*/  BSSY.RECONVERGENT B4, `(.L_x_57) ;  /* 0x0000042000047945 */ /* 0x000fe20003800200 */
[----:B------:R-:W-:Y:S01]  /*0860*/  @P4 IMAD.MOV.U32 R10, RZ, RZ, R6 ;  /* 0x000000ffff0a4224 */ /* 0x000fe200078e0006 */
[----:B0-----:R-:W-:Y:S02]  /*0870*/  SEL R5, R24, 0x2, P1 ;  /* 0x0000000218057807 */ /* 0x001fe40000800000 */
[----:B------:R-:W-:Y:S02]  /*0880*/  SEL R2, RZ, 0x1, P1 ;  /* 0x00000001ff027807 */ /* 0x000fe40000800000 */
[----:B------:R-:W-:-:S04]  /*0890*/  SEL R5, R5, 0x2, !P0 ;  /* 0x0000000205057807 */ /* 0x000fc80004000000 */
[----:B------:R-:W-:-:S13]  /*08a0*/  ISETP.GT.U32.AND P0, PT, R5, R2, PT ;  /* 0x000000020500720c */ /* 0x000fda0003f04070 */
[----:B-1----:R-:W-:Y:S05]  /*08b0*/  @!P0 BRA `(.L_x_58) ;  /* 0x0000000000ec8947 */ /* 0x002fea0003800000 */
[----:B------:R-:W-:Y:S02]  /*08c0*/  LEA R6, R7, 0x1, 0x1 ;  /* 0x0000000107067811 */ /* 0x000fe400078e08ff */
[----:B------:R-:W-:Y:S02]  /*08d0*/  ISETP.GT.U32.AND P0, PT, R10, 0x7f, PT ;  /* 0x0000007f0a00780c */ /* 0x000fe40003f04070 */
[----:B------:R-:W-:-:S04]  /*08e0*/  IADD3 R23, PT, PT, R2, R6, RZ ;  /* 0x0000000602177210 */ /* 0x000fc80007ffe0ff */
[----:B------:R-:W-:-:S13]  /*08f0*/  ISETP.GE.U32.OR P0, PT, R23, R0, P0 ;  /* 0x000000001700720c */ /* 0x000fda0000706470 */
[----:B------:R-:W-:-:S05]  /*0900*/  @!P0 IMAD R13, R8, 0x4, R17 ;  /* 0x00000004080d8824 */ /* 0x000fca00078e0211 */
[----:B------:R0:W-:Y:S04]  /*0910*/  @!P0 STL [R13], R23 ;  /* 0x000000170d008387 */ /* 0x0001e80000100800 */
[----:B------:R-:W2:Y:S04]  /*0920*/  @!P0 LDL R3, [R1+0x21c] ;  /* 0x00021c0001038983 */ /* 0x000ea80000100800 */
[----:B------:R-:W3:Y:S01]  /*0930*/  @!P0 LDL R4, [R1+0x220] ;  /* 0x0002200001048983 */ /* 0x000ee20000100800 */
[----:B------:R-:W-:Y:S01]  /*0940*/  BSSY.RECONVERGENT B3, `(.L_x_59) ;  /* 0x000002e000037945 */ /* 0x000fe20003800200 */
[----:B--2---:R-:W-:Y:S01]  /*0950*/  @!P0 VIADD R3, R3, 0x1 ;  /* 0x0000000103038836 */ /* 0x004fe20000000000 */
[----:B---3--:R-:W-:Y:S01]  /*0960*/  @!P0 IADD3 R10, PT, PT, R4, 0x1, RZ ;  /* 0x00000001040a8810 */ /* 0x008fe20007ffe0ff */
[----:B------:R-:W-:-:S03]  /*0970*/  IMAD.IADD R4, R5, 0x1, -R2 ;  /* 0x0000000105047824 */ /* 0x000fc600078e0a02 */
[----:B------:R-:W-:Y:S02]  /*0980*/  @!P0 LOP3.LUT R8, R3, 0x7f, RZ, 0xc0, !PT ;  /* 0x0000007f03088812 */ /* 0x000fe400078ec0ff */
[----:B------:R-:W-:Y:S01]  /*0990*/  SEL R3, R24, 0x2, P1 ;  /* 0x0000000218037807 */ /* 0x000fe20000800000 */
[----:B------:R0:W-:Y:S04]  /*09a0*/  @!P0 STL [R1+0x220], R10 ;  /* 0x0002200a01008387 */ /* 0x0001e80000100800 */
[----:B------:R0:W-:Y:S01]  /*09b0*/  @!P0 STL [R1+0x21c], R8 ;  /* 0x00021c0801008387 */ /* 0x0001e20000100800 */
[----:B------:R-:W-:-:S13]  /*09c0*/  ISETP.NE.AND P0, PT, R4, 0x1, PT ;  /* 0x000000010400780c */ /* 0x000fda0003f05270 */
[----:B0-----:R-:W-:Y:S05]  /*09d0*/  @!P0 BRA `(.L_x_60) ;  /* 0x0000000000908947 */ /* 0x001fea0003800000 */
[----:B------:R-:W-:Y:S01]  /*09e0*/  IMAD.IADD R13, R6, 0x1, R3 ;  /* 0x00000001060d7824 */ /* 0x000fe200078e0203 */
[----:B------:R-:W-:Y:S01]  /*09f0*/  ISETP.GT.U32.AND P0, PT, R10, 0x7f, PT ;  /* 0x0000007f0a00780c */ /* 0x000fe20003f04070 */
[----:B------:R-:W-:Y:S01]  /*0a00*/  BSSY.RECONVERGENT B5, `(.L_x_61) ;  /* 0x000000e000057945 */ /* 0x000fe20003800200 */
[----:B------:R-:W-:Y:S01]  /*0a10*/  HFMA2 R3, -RZ, RZ, 0, 1.1920928955078125e-07 ;  /* 0x00000002ff037431 */ /* 0x000fe200000001ff */
[----:B------:R-:W-:Y:S02]  /*0a20*/  ISETP.NE.AND P2, PT, R4, 0x2, PT ;  /* 0x000000020400780c */ /* 0x000fe40003f45270 */
[----:B------:R-:W-:-:S13]  /*0a30*/  ISETP.GE.U32.OR P0, PT, R13, R0, P0 ;  /* 0x000000000d00720c */ /* 0x000fda0000706470 */
[----:B------:R-:W-:Y:S05]  /*0a40*/  @P0 BRA `(.L_x_62) ;  /* 0x0000000000240947 */ /* 0x000fea0003800000 */
[----:B------:R-:W-:-:S05]  /*0a50*/  IMAD R4, R8, 0x4, R17 ;  /* 0x0000000408047824 */ /* 0x000fca00078e0211 */
        /* <DEDUP_REMOVED lines=8> */
.L_x_62:
[----:B------:R-:W-:Y:S05]  /*0ae0*/  BSYNC.RECONVERGENT B5 ;  /* 0x0000000000057941 */ /* 0x000fea0003800200 */
.L_x_61:
[----:B------:R-:W-:Y:S01]  /*0af0*/  SEL R3, R3, 0x3, P1 ;  /* 0x0000000303037807 */ /* 0x000fe20000800000 */
[----:B------:R-:W-:Y:S06]  /*0b00*/  @!P2 BRA `(.L_x_60) ;  /* 0x000000000044a947 */ /* 0x000fec0003800000 */
[----:B0-----:R-:W-:Y:S01]  /*0b10*/  IMAD.IADD R13, R6, 0x1, R3 ;  /* 0x00000001060d7824 */ /* 0x001fe200078e0203 */
[----:B------:R-:W-:Y:S01]  /*0b20*/  ISETP.GT.U32.AND P0, PT, R10, 0x7f, PT ;  /* 0x0000007f0a00780c */ /* 0x000fe20003f04070 */
[----:B------:R-:W-:Y:S01]  /*0b30*/  BSSY.RECONVERGENT B5, `(.L_x_63) ;  /* 0x000000d000057945 */ /* 0x000fe20003800200 */
[----:B------:R-:W-:Y:S02]  /*0b40*/  IMAD.MOV.U32 R3, RZ, RZ, 0x4 ;  /* 0x00000004ff037424 */ /* 0x000fe400078e00ff */
[----:B------:R-:W-:-:S13]  /*0b50*/  ISETP.GE.U32.OR P0, PT, R13, R0, P0 ;  /* 0x000000000d00720c */ /* 0x000fda0000706470 */
[----:B------:R-:W-:Y:S05]  /*0b60*/  @P0 BRA `(.L_x_64) ;  /* 0x0000000000240947 */ /* 0x000fea0003800000 */
[----:B------:R-:W-:-:S05]  /*0b70*/  LEA R0, R8, R17, 0x2 ;  /* 0x0000001108007211 */ /* 0x000fca00078e10ff */
        /* <DEDUP_REMOVED lines=8> */
.L_x_64:
[----:B------:R-:W-:Y:S05]  /*0c00*/  BSYNC.RECONVERGENT B5 ;  /* 0x0000000000057941 */ /* 0x000fea0003800200 */
.L_x_63:
[----:B------:R-:W-:-:S07]  /*0c10*/  SEL R3, R3, 0x3, !P1 ;  /* 0x0000000303037807 */ /* 0x000fce0004800000 */
.L_x_60:
[----:B------:R-:W-:Y:S05]  /*0c20*/  BSYNC.RECONVERGENT B3 ;  /* 0x0000000000037941 */ /* 0x000fea0003800200 */
.L_x_59:
[----:B------:R-:W-:-:S04]  /*0c30*/  IADD3 R2, PT, PT, R2, -R5, RZ ;  /* 0x8000000502027210 */ /* 0x000fc80007ffe0ff */
[----:B------:R-:W-:-:S13]  /*0c40*/  ISETP.GT.U32.AND P0, PT, R2, -0x4, PT ;  /* 0xfffffffc0200780c */ /* 0x000fda0003f04070 */
[----:B------:R-:W-:Y:S05]  /*0c50*/  @!P0 BRA `(.L_x_65) ;  /* 0x0000000000448947 */ /* 0x000fea0003800000 */
[----:B------:R-:W-:-:S07]  /*0c60*/  IMAD.MOV.U32 R6, RZ, RZ, R10 ;  /* 0x000000ffff067224 */ /* 0x000fce00078e000a */
.L_x_58:
[----:B------:R-:W-:Y:S05]  /*0c70*/  BSYNC.RECONVERGENT B4 ;  /* 0x0000000000047941 */ /* 0x000fea0003800200 */
.L_x_57:
[----:B------:R-:W-:-:S04]  /*0c80*/  IADD3 R15, PT, PT, R15, 0x1, RZ ;  /* 0x000000010f0f7810 */ /* 0x000fc80007ffe0ff */
[----:B------:R-:W-:-:S13]  /*0c90*/  ISETP.NE.AND P0, PT, R15, R32, PT ;  /* 0x000000200f00720c */ /* 0x000fda0003f05270 */
[----:B------:R-:W-:Y:S05]  /*0ca0*/  @P0 BRA `(.L_x_66) ;  /* 0xfffffff800280947 */ /* 0x000fea000383ffff */
[----:B------:R-:W-:Y:S05]  /*0cb0*/  BSYNC.RECONVERGENT B0 ;  /* 0x0000000000007941 */ /* 0x000fea0003800200 */
.L_x_54:
[----:B0-----:R-:W-:-:S07]  /*0cc0*/  IMAD.MOV.U32 R0, RZ, RZ, R6 ;  /* 0x000000ffff007224 */ /* 0x001fce00078e0006 */
.L_x_53:
[----:B------:R-:W-:Y:S05]  /*0cd0*/  BSYNC.RECONVERGENT B1 ;  /* 0x0000000000017941 */ /* 0x000fea0003800200 */
.L_x_52:
[C---:B------:R-:W-:Y:S01]  /*0ce0*/  ISETP.NE.AND P0, PT, R34.reuse, R11, PT ;  /* 0x0000000b2200720c */ /* 0x040fe20003f05270 */
[----:B------:R-:W-:Y:S01]  /*0cf0*/  IMAD.MOV.U32 R32, RZ, RZ, R0 ;  /* 0x000000ffff207224 */ /* 0x000fe200078e0000 */
[----:B------:R-:W-:-:S11]  /*0d00*/  IADD3 R34, PT, PT, R34, 0x1, RZ ;  /* 0x0000000122227810 */ /* 0x000fd60007ffe0ff */
[----:B------:R-:W-:Y:S05]  /*0d10*/  @P0 BRA `(.L_x_67) ;  /* 0xfffffff400dc0947 */ /* 0x000fea000383ffff */
.L_x_51:
[----:B------:R-:W-:Y:S05]  /*0d20*/  BSYNC.RECONVERGENT B2 ;  /* 0x0000000000027941 */ /* 0x000fea0003800200 */
.L_x_50:
[----:B------:R-:W0:Y:S02]  /*0d30*/  LDC.64 R2, c[0x0][0x398] ;  /* 0x0000e600ff027b82 */ /* 0x000e240000000a00 */
[----:B0-----:R-:W-:-:S05]  /*0d40*/  IMAD.WIDE.U32 R2, R21, 0x4, R2 ;  /* 0x0000000415027825 */ /* 0x001fca00078e0002 */
[----:B------:R-:W-:Y:S01]  /*0d50*/  STG.E desc[UR4][R2.64], R9 ;  /* 0x0000000902007986 */ /* 0x000fe2000c101904 */
[----:B------:R-:W-:Y:S05]  /*0d60*/  EXIT ;  /* 0x000000000000794d */ /* 0x000fea0003800000 */
.L_x_65:
[----:B-12---:R-:W1:Y:S01]  /*0d70*/  LDC R5, c[0x0][0x380] ;  /* 0x0000e000ff057b82 */ /* 0x006e620000000800 */
[----:B------:R-:W-:Y:S01]  /*0d80*/  ISETP.GT.U32.AND P0, PT, R10, 0x7f, PT ;  /* 0x0000007f0a00780c */ /* 0x000fe20003f04070 */
[----:B------:R-:W-:Y:S01]  /*0d90*/  BSSY.RECONVERGENT B0, `(.L_x_68) ;  /* 0x000000e000007945 */ /* 0x000fe20003800200 */
[----:B0-----:R-:W-:-:S05]  /*0da0*/  IADD3 R0, PT, PT, R6, R3, RZ ;  /* 0x0000000306007210 */ /* 0x001fca0007ffe0ff */
[C---:B------:R-:W-:Y:S01]  /*0db0*/  VIADD R2, R0.reuse, 0x1 ;  /* 0x0000000100027836 */ /* 0x040fe20000000000 */
[----:B-1----:R-:W-:-:S13]  /*0dc0*/  ISETP.GE.U32.OR P0, PT, R0, R5, P0 ;  /* 0x000000050000720c */ /* 0x002fda0000706470 */
[----:B------:R-:W-:Y:S05]  /*0dd0*/  @P0 BRA `(.L_x_69) ;  /* 0x0000000000240947 */ /* 0x000fea0003800000 */
[----:B------:R-:W-:-:S05]  /*0de0*/  LEA R7, R8, R17, 0x2 ;  /* 0x0000001108077211 */ /* 0x000fca00078e10ff */
        /* <DEDUP_REMOVED lines=8> */
.L_x_69:
[----:B------:R-:W-:Y:S05]  /*0e70*/  BSYNC.RECONVERGENT B0 ;  /* 0x0000000000007941 */ /* 0x000fea0003800200 */
.L_x_68:
[----:B------:R-:W-:Y:S01]  /*0e80*/  ISETP.GT.U32.AND P0, PT, R10, 0x7f, PT ;  /* 0x0000007f0a00780c */ /* 0x000fe20003f04070 */
[----:B------:R-:W-:Y:S01]  /*0e90*/  BSSY.RECONVERGENT B0, `(.L_x_70) ;  /* 0x000000d000007945 */ /* 0x000fe20003800200 */
[----:B------:R-:W-:Y:S02]  /*0ea0*/  VIADD R4, R0, 0x2 ;  /* 0x0000000200047836 */ /* 0x000fe40000000000 */
[----:B------:R-:W-:-:S13]  /*0eb0*/  ISETP.GE.U32.OR P0, PT, R2, R5, P0 ;  /* 0x000000050200720c */ /* 0x000fda0000706470 */
[----:B------:R-:W-:Y:S05]  /*0ec0*/  @P0 BRA `(.L_x_71) ;  /* 0x0000000000240947 */ /* 0x000fea0003800000 */
[----:B0-----:R-:W-:-:S05]  /*0ed0*/  LEA R7, R8, R17, 0x2 ;  /* 0x0000001108077211 */ /* 0x001fca00078e10ff */
        /* <DEDUP_REMOVED lines=8> */
.L_x_71:
[----:B------:R-:W-:Y:S05]  /*0f60*/  BSYNC.RECONVERGENT B0 ;  /* 0x0000000000007941 */ /* 0x000fea0003800200 */
.L_x_70:
[----:B------:R-:W-:Y:S01]  /*0f70*/  ISETP.GT.U32.AND P0, PT, R10, 0x7f, PT ;  /* 0x0000007f0a00780c */ /* 0x000fe20003f04070 */
[----:B------:R-:W-:Y:S01]  /*0f80*/  BSSY.RECONVERGENT B0, `(.L_x_72) ;  /* 0x000000d000007945 */ /* 0x000fe20003800200 */
[----:B0-----:R-:W-:Y:S02]  /*0f90*/  VIADD R0, R0, 0x3 ;  /* 0x0000000300007836 */ /* 0x001fe40000000000 */
[----:B------:R-:W-:-:S13]  /*0fa0*/  ISETP.GE.U32.OR P0, PT, R4, R5, P0 ;  /* 0x000000050400720c */ /* 0x000fda0000706470 */
[----:B------:R-:W-:Y:S05]  /*0fb0*/  @P0 BRA `(.L_x_73) ;  /* 0x0000000000240947 */ /* 0x000fea0003800000 */
[----:B-1----:R-:W-:-:S05]  /*0fc0*/  LEA R7, R8, R17, 0x2 ;  /* 0x0000001108077211 */ /* 0x002fca00078e10ff */
        /* <DEDUP_REMOVED lines=8> */
.L_x_73:
[----:B------:R-:W-:Y:S05]  /*1050*/  BSYNC.RECONVERGENT B0 ;  /* 0x0000000000007941 */ /* 0x000fea0003800200 */
.L_x_72:
[----:B------:R-:W-:Y:S01]  /*1060*/  ISETP.GT.U32.AND P0, PT, R10, 0x7f, PT ;  /* 0x0000007f0a00780c */ /* 0x000fe20003f04070 */
[----:B------:R-:W-:Y:S03]  /*1070*/  BSSY.RECONVERGENT B0, `(.L_x_74) ;  /* 0x000000c000007945 */ /* 0x000fe60003800200 */
[----:B------:R-:W-:-:S13]  /*1080*/  ISETP.GE.U32.OR P0, PT, R0, R5, P0 ;  /* 0x000000050000720c */ /* 0x000fda0000706470 */
[----:B------:R-:W-:Y:S05]  /*1090*/  @P0 BRA `(.L_x_75) ;  /* 0x0000000000240947 */ /* 0x000fea0003800000 */
[----:B------:R-:W-:-:S05]  /*10a0*/  IMAD R5, R8, 0x4, R17 ;  /* 0x0000000408057824 */ /* 0x000fca00078e0211 */
[----:B------:R2:W-:Y:S04]  /*10b0*/  STL [R5], R0 ;  /* 0x0000000005007387 */ /* 0x0005e80000100800 */
[----:B01----:R-:W3:Y:S04]  /*10c0*/  LDL R8, [R1+0x21c] ;  /* 0x00021c0001087983 */ /* 0x003ee80000100800 */
[----:B------:R-:W4:Y:S01]  /*10d0*/  LDL R10, [R1+0x220] ;  /* 0x00022000010a7983 */ /* 0x000f220000100800 */
[----:B---3--:R-:W-:Y:S01]  /*10e0*/  IADD3 R8, PT, PT, R8, 0x1, RZ ;  /* 0x0000000108087810 */ /* 0x008fe20007ffe0ff */
[----:B----4-:R-:W-:-:S03]  /*10f0*/  VIADD R10, R10, 0x1 ;  /* 0x000000010a0a7836 */ /* 0x010fc60000000000 */
[----:B------:R-:W-:Y:S02]  /*1100*/  LOP3.LUT R8, R8, 0x7f, RZ, 0xc0, !PT ;  /* 0x0000007f08087812 */ /* 0x000fe400078ec0ff */
[----:B------:R2:W-:Y:S04]  /*1110*/  STL [R1+0x220], R10 ;  /* 0x0002200a01007387 */ /* 0x0005e80000100800 */
[----:B------:R2:W-:Y:S02]  /*1120*/  STL [R1+0x21c], R8 ;  /* 0x00021c0801007387 */ /* 0x0005e40000100800 */
.L_x_75:
[----:B------:R-:W-:Y:S05]  /*1130*/  BSYNC.RECONVERGENT B0 ;  /* 0x0000000000007941 */ /* 0x000fea0003800200 */
.L_x_74:
[----:B------:R-:W-:Y:S01]  /*1140*/  IADD3 R3, PT, PT, R3, 0x4, RZ ;  /* 0x0000000403037810 */ /* 0x000fe20007ffe0ff */
[----:B------:R-:W-:Y:S06]  /*1150*/  BRA `(.L_x_65) ;  /* 0xfffffffc00047947 */ /* 0x000fec000383ffff */
.L_x_76:
        /* <DEDUP_REMOVED lines=10> */
.L_x_78:


//--------------------- .nv.shared.reserved.0     --------------------------
	.section	.nv.shared.reserved.0,"aw",@nobits
	.weak		__nv_reservedSMEM_offset_0_alias
	.size		__nv_reservedSMEM_offset_0_alias, 0, 64
	.other		__nv_reservedSMEM_offset_0_alias,@"STO_CUDA_RESERVED_SHARED STV_DEFAULT"
__nv_reservedSMEM_offset_0_alias:
	.zero		0
	.zero		64


//--------------------- .nv.constant0._Z15CUDABFSparalleljPfPjS0_S0_ --------------------------
	.section	.nv.constant0._Z15CUDABFSparalleljPfPjS0_S0_,"a",@progbits
	.sectionflags	@""
	.align	4
.nv.constant0._Z15CUDABFSparalleljPfPjS0_S0_:
	.zero		936


//--------------------- .nv.constant0._Z20CUDASearchInTheKDBoxjPfPjS0_ --------------------------
	.section	.nv.constant0._Z20CUDASearchInTheKDBoxjPfPjS0_,"a",@progbits
	.sectionflags	@""
	.align	4
.nv.constant0._Z20CUDASearchInTheKDBoxjPfPjS0_:
	.zero		928


//--------------------- SYMBOLS --------------------------

	.type		.nv.reservedSmem.offset0,@object
	.size		.nv.reservedSmem.offset0,0x4
